	.target	sm_90a

	.elftype	@"ET_EXEC"


//--------------------- .note.nv.tkinfo           --------------------------
	.section	.note.nv.tkinfo,"",@"SHT_NOTE"
	.sectionflags	@"SHF_NOTE_NV_TKINFO"
	.tkinfo
        /*0018*/ 	.word	0x00000002
        /*0030*/ 	.string	""
        /*0030*/ 	.string	"ptxas"
        /*0030*/ 	.string	"Cuda compilation tools, release 13.0, V13.0.88"
        /*0030*/ 	.string	"Build cuda_13.0.r13.0/compiler.36424714_0"
        /*0030*/ 	.string	"-arch sm_90a -m 64 "



//--------------------- .note.nv.cuinfo           --------------------------
	.section	.note.nv.cuinfo,"",@"SHT_NOTE"
	.sectionflags	@"SHF_NOTE_NV_CUINFO"
        /*0018*/ 	.short	0x0002
        /*001a*/ 	.short	0x005a
        /*001c*/ 	.short	0x0082
	.zero		2


//--------------------- .nv.info                  --------------------------
	.section	.nv.info,"",@"SHT_CUDA_INFO"
	.align	4


	//----- nvinfo : EIATTR_REGCOUNT
	.align		4
        /*0000*/ 	.byte	0x04, 0x2f
        /*0002*/ 	.short	(.L_12 - .L_11)
	.align		4
.L_11:
        /*0004*/ 	.word	index@(_ZN7cutlass13device_kernelIN5flash19enable_sm80_to_sm89INS1_16FlashAttnFwdSm80INS1_25CollectiveMainloopFwdSm80ILi4ELi1ELb0EN4cute5tupleIJNS5_1CILi128EEENS7_ILi112EEENS7_ILi64EEEEEELi64ENS_10bfloat16_tEfNS_4arch4Sm80ELb1ELb0ELb0ELb1ELb1ELb1ELb1ELb0EEENS1_21CollectiveEpilogueFwdINS6_IJS8_SA_S9_EEENS6_IJNS7_ILi1EEESI_SI_EEESC_SE_Li128ELb1ELb1ELb0ELb0EEENS1_19SingleTileSchedulerILb1ELb0ELb1ELi128EEEEEEEEEvNT_6ParamsE)
        /*0008*/ 	.word	0x00000004


	//----- nvinfo : EIATTR_FRAME_SIZE
	.align		4
.L_12:
        /*000c*/ 	.byte	0x04, 0x11
        /*000e*/ 	.short	(.L_14 - .L_13)
	.align		4
.L_13:
        /*0010*/ 	.word	index@(_ZN7cutlass13device_kernelIN5flash19enable_sm80_to_sm89INS1_16FlashAttnFwdSm80INS1_25CollectiveMainloopFwdSm80ILi4ELi1ELb0EN4cute5tupleIJNS5_1CILi128EEENS7_ILi112EEENS7_ILi64EEEEEELi64ENS_10bfloat16_tEfNS_4arch4Sm80ELb1ELb0ELb0ELb1ELb1ELb1ELb1ELb0EEENS1_21CollectiveEpilogueFwdINS6_IJS8_SA_S9_EEENS6_IJNS7_ILi1EEESI_SI_EEESC_SE_Li128ELb1ELb1ELb0ELb0EEENS1_19SingleTileSchedulerILb1ELb0ELb1ELi128EEEEEEEEEvNT_6ParamsE)
        /*0014*/ 	.word	0x00000000


	//----- nvinfo : EIATTR_REGCOUNT
	.align		4
.L_14:
        /*0018*/ 	.byte	0x04, 0x2f
        /*001a*/ 	.short	(.L_16 - .L_15)
	.align		4
.L_15:
        /*001c*/ 	.word	index@(_ZN7cutlass13device_kernelIN5flash19enable_sm80_to_sm89INS1_16FlashAttnFwdSm80INS1_25CollectiveMainloopFwdSm80ILi4ELi1ELb0EN4cute5tupleIJNS5_1CILi128EEENS7_ILi112EEENS7_ILi64EEEEEELi64ENS_10bfloat16_tEfNS_4arch4Sm80ELb1ELb0ELb0ELb1ELb1ELb0ELb1ELb0EEENS1_21CollectiveEpilogueFwdINS6_IJS8_SA_S9_EEENS6_IJNS7_ILi1EEESI_SI_EEESC_SE_Li128ELb1ELb1ELb0ELb0EEENS1_19SingleTileSchedulerILb1ELb0ELb1ELi128EEEEEEEEEvNT_6ParamsE)
        /*0020*/ 	.word	0x00000004


	//----- nvinfo : EIATTR_FRAME_SIZE
	.align		4
.L_16:
        /*0024*/ 	.byte	0x04, 0x11
        /*0026*/ 	.short	(.L_18 - .L_17)
	.align		4
.L_17:
        /*0028*/ 	.word	index@(_ZN7cutlass13device_kernelIN5flash19enable_sm80_to_sm89INS1_16FlashAttnFwdSm80INS1_25CollectiveMainloopFwdSm80ILi4ELi1ELb0EN4cute5tupleIJNS5_1CILi128EEENS7_ILi112EEENS7_ILi64EEEEEELi64ENS_10bfloat16_tEfNS_4arch4Sm80ELb1ELb0ELb0ELb1ELb1ELb0ELb1ELb0EEENS1_21CollectiveEpilogueFwdINS6_IJS8_SA_S9_EEENS6_IJNS7_ILi1EEESI_SI_EEESC_SE_Li128ELb1ELb1ELb0ELb0EEENS1_19SingleTileSchedulerILb1ELb0ELb1ELi128EEEEEEEEEvNT_6ParamsE)
        /*002c*/ 	.word	0x00000000


	//----- nvinfo : EIATTR_REGCOUNT
	.align		4
.L_18:
        /*0030*/ 	.byte	0x04, 0x2f
        /*0032*/ 	.short	(.L_20 - .L_19)
	.align		4
.L_19:
        /*0034*/ 	.word	index@(_ZN7cutlass13device_kernelIN5flash19enable_sm80_to_sm89INS1_16FlashAttnFwdSm80INS1_25CollectiveMainloopFwdSm80ILi4ELi1ELb0EN4cute5tupleIJNS5_1CILi128EEENS7_ILi112EEENS7_ILi64EEEEEELi64ENS_10bfloat16_tEfNS_4arch4Sm80ELb1ELb0ELb0ELb0ELb1ELb0ELb1ELb0EEENS1_21CollectiveEpilogueFwdINS6_IJS8_SA_S9_EEENS6_IJNS7_ILi1EEESI_SI_EEESC_SE_Li128ELb0ELb1ELb0ELb0EEENS1_30DynamicPersistentTileSchedulerILi128ELi128ELb0ELb1ELb0EEEEEEEEEvNT_6ParamsE)
        /*0038*/ 	.word	0x00000004


	//----- nvinfo : EIATTR_FRAME_SIZE
	.align		4
.L_20:
        /*003c*/ 	.byte	0x04, 0x11
        /*003e*/ 	.short	(.L_22 - .L_21)
	.align		4
.L_21:
        /*0040*/ 	.word	index@(_ZN7cutlass13device_kernelIN5flash19enable_sm80_to_sm89INS1_16FlashAttnFwdSm80INS1_25CollectiveMainloopFwdSm80ILi4ELi1ELb0EN4cute5tupleIJNS5_1CILi128EEENS7_ILi112EEENS7_ILi64EEEEEELi64ENS_10bfloat16_tEfNS_4arch4Sm80ELb1ELb0ELb0ELb0ELb1ELb0ELb1ELb0EEENS1_21CollectiveEpilogueFwdINS6_IJS8_SA_S9_EEENS6_IJNS7_ILi1EEESI_SI_EEESC_SE_Li128ELb0ELb1ELb0ELb0EEENS1_30DynamicPersistentTileSchedulerILi128ELi128ELb0ELb1ELb0EEEEEEEEEvNT_6ParamsE)
        /*0044*/ 	.word	0x00000000


	//----- nvinfo : EIATTR_REGCOUNT
	.align		4
.L_22:
        /*0048*/ 	.byte	0x04, 0x2f
        /*004a*/ 	.short	(.L_24 - .L_23)
	.align		4
.L_23:
        /*004c*/ 	.word	index@(_ZN7cutlass13device_kernelIN5flash19enable_sm80_to_sm89INS1_16FlashAttnFwdSm80INS1_25CollectiveMainloopFwdSm80ILi4ELi1ELb0EN4cute5tupleIJNS5_1CILi128EEENS7_ILi96EEENS7_ILi64EEEEEELi64ENS_10bfloat16_tEfNS_4arch4Sm80ELb0ELb1ELb0ELb1ELb1ELb1ELb1ELb0EEENS1_21CollectiveEpilogueFwdINS6_IJS8_SA_S9_EEENS6_IJNS7_ILi1EEESI_SI_EEESC_SE_Li128ELb1ELb1ELb0ELb0EEENS1_19SingleTileSchedulerILb1ELb0ELb1ELi128EEEEEEEEEvNT_6ParamsE)
        /*0050*/ 	.word	0x00000004


	//----- nvinfo : EIATTR_FRAME_SIZE
	.align		4
.L_24:
        /*0054*/ 	.byte	0x04, 0x11
        /*0056*/ 	.short	(.L_26 - .L_25)
	.align		4
.L_25:
        /*0058*/ 	.word	index@(_ZN7cutlass13device_kernelIN5flash19enable_sm80_to_sm89INS1_16FlashAttnFwdSm80INS1_25CollectiveMainloopFwdSm80ILi4ELi1ELb0EN4cute5tupleIJNS5_1CILi128EEENS7_ILi96EEENS7_ILi64EEEEEELi64ENS_10bfloat16_tEfNS_4arch4Sm80ELb0ELb1ELb0ELb1ELb1ELb1ELb1ELb0EEENS1_21CollectiveEpilogueFwdINS6_IJS8_SA_S9_EEENS6_IJNS7_ILi1EEESI_SI_EEESC_SE_Li128ELb1ELb1ELb0ELb0EEENS1_19SingleTileSchedulerILb1ELb0ELb1ELi128EEEEEEEEEvNT_6ParamsE)
        /*005c*/ 	.word	0x00000000


	//----- nvinfo : EIATTR_REGCOUNT
	.align		4
.L_26:
        /*0060*/ 	.byte	0x04, 0x2f
        /*0062*/ 	.short	(.L_28 - .L_27)
	.align		4
.L_27:
        /*0064*/ 	.word	index@(_ZN7cutlass13device_kernelIN5flash19enable_sm80_to_sm89INS1_16FlashAttnFwdSm80INS1_25CollectiveMainloopFwdSm80ILi4ELi1ELb0EN4cute5tupleIJNS5_1CILi128EEENS7_ILi96EEENS7_ILi64EEEEEELi64ENS_10bfloat16_tEfNS_4arch4Sm80ELb0ELb1ELb0ELb1ELb1ELb0ELb1ELb0EEENS1_21CollectiveEpilogueFwdINS6_IJS8_SA_S9_EEENS6_IJNS7_ILi1EEESI_SI_EEESC_SE_Li128ELb1ELb1ELb0ELb0EEENS1_19SingleTileSchedulerILb1ELb0ELb1ELi128EEEEEEEEEvNT_6ParamsE)
        /*0068*/ 	.word	0x00000004


	//----- nvinfo : EIATTR_FRAME_SIZE
	.align		4
.L_28:
        /*006c*/ 	.byte	0x04, 0x11
        /*006e*/ 	.short	(.L_30 - .L_29)
	.align		4
.L_29:
        /*0070*/ 	.word	index@(_ZN7cutlass13device_kernelIN5flash19enable_sm80_to_sm89INS1_16FlashAttnFwdSm80INS1_25CollectiveMainloopFwdSm80ILi4ELi1ELb0EN4cute5tupleIJNS5_1CILi128EEENS7_ILi96EEENS7_ILi64EEEEEELi64ENS_10bfloat16_tEfNS_4arch4Sm80ELb0ELb1ELb0ELb1ELb1ELb0ELb1ELb0EEENS1_21CollectiveEpilogueFwdINS6_IJS8_SA_S9_EEENS6_IJNS7_ILi1EEESI_SI_EEESC_SE_Li128ELb1ELb1ELb0ELb0EEENS1_19SingleTileSchedulerILb1ELb0ELb1ELi128EEEEEEEEEvNT_6ParamsE)
        /*0074*/ 	.word	0x00000000


	//----- nvinfo : EIATTR_REGCOUNT
	.align		4
.L_30:
        /*0078*/ 	.byte	0x04, 0x2f
        /*007a*/ 	.short	(.L_32 - .L_31)
	.align		4
.L_31:
        /*007c*/ 	.word	index@(_ZN7cutlass13device_kernelIN5flash19enable_sm80_to_sm89INS1_16FlashAttnFwdSm80INS1_25CollectiveMainloopFwdSm80ILi4ELi1ELb0EN4cute5tupleIJNS5_1CILi128EEENS7_ILi96EEENS7_ILi64EEEEEELi64ENS_10bfloat16_tEfNS_4arch4Sm80ELb0ELb1ELb0ELb0ELb1ELb0ELb1ELb0EEENS1_21CollectiveEpilogueFwdINS6_IJS8_SA_S9_EEENS6_IJNS7_ILi1EEESI_SI_EEESC_SE_Li128ELb0ELb1ELb0ELb0EEENS1_19SingleTileSchedulerILb0ELb0ELb1ELi128EEEEEEEEEvNT_6ParamsE)
        /*0080*/ 	.word	0x00000004


	//----- nvinfo : EIATTR_FRAME_SIZE
	.align		4
.L_32:
        /*0084*/ 	.byte	0x04, 0x11
        /*0086*/ 	.short	(.L_34 - .L_33)
	.align		4
.L_33:
        /*0088*/ 	.word	index@(_ZN7cutlass13device_kernelIN5flash19enable_sm80_to_sm89INS1_16FlashAttnFwdSm80INS1_25CollectiveMainloopFwdSm80ILi4ELi1ELb0EN4cute5tupleIJNS5_1CILi128EEENS7_ILi96EEENS7_ILi64EEEEEELi64ENS_10bfloat16_tEfNS_4arch4Sm80ELb0ELb1ELb0ELb0ELb1ELb0ELb1ELb0EEENS1_21CollectiveEpilogueFwdINS6_IJS8_SA_S9_EEENS6_IJNS7_ILi1EEESI_SI_EEESC_SE_Li128ELb0ELb1ELb0ELb0EEENS1_19SingleTileSchedulerILb0ELb0ELb1ELi128EEEEEEEEEvNT_6ParamsE)
        /*008c*/ 	.word	0x00000000


	//----- nvinfo : EIATTR_REGCOUNT
	.align		4
.L_34:
        /*0090*/ 	.byte	0x04, 0x2f
        /*0092*/ 	.short	(.L_36 - .L_35)
	.align		4
.L_35:
        /*0094*/ 	.word	index@(_ZN7cutlass13device_kernelIN5flash19enable_sm80_to_sm89INS1_16FlashAttnFwdSm80INS1_25CollectiveMainloopFwdSm80ILi4ELi1ELb0EN4cute5tupleIJNS5_1CILi128EEENS7_ILi112EEENS7_ILi64EEEEEELi64ENS_10bfloat16_tEfNS_4arch4Sm80ELb0ELb0ELb0ELb1ELb1ELb1ELb1ELb0EEENS1_21CollectiveEpilogueFwdINS6_IJS8_SA_S9_EEENS6_IJNS7_ILi1EEESI_SI_EEESC_SE_Li128ELb1ELb1ELb0ELb0EEENS1_19SingleTileSchedulerILb1ELb0ELb1ELi128EEEEEEEEEvNT_6ParamsE)
        /*0098*/ 	.word	0x00000004


	//----- nvinfo : EIATTR_FRAME_SIZE
	.align		4
.L_36:
        /*009c*/ 	.byte	0x04, 0x11
        /*009e*/ 	.short	(.L_38 - .L_37)
	.align		4
.L_37:
        /*00a0*/ 	.word	index@(_ZN7cutlass13device_kernelIN5flash19enable_sm80_to_sm89INS1_16FlashAttnFwdSm80INS1_25CollectiveMainloopFwdSm80ILi4ELi1ELb0EN4cute5tupleIJNS5_1CILi128EEENS7_ILi112EEENS7_ILi64EEEEEELi64ENS_10bfloat16_tEfNS_4arch4Sm80ELb0ELb0ELb0ELb1ELb1ELb1ELb1ELb0EEENS1_21CollectiveEpilogueFwdINS6_IJS8_SA_S9_EEENS6_IJNS7_ILi1EEESI_SI_EEESC_SE_Li128ELb1ELb1ELb0ELb0EEENS1_19SingleTileSchedulerILb1ELb0ELb1ELi128EEEEEEEEEvNT_6ParamsE)
        /*00a4*/ 	.word	0x00000000


	//----- nvinfo : EIATTR_REGCOUNT
	.align		4
.L_38:
        /*00a8*/ 	.byte	0x04, 0x2f
        /*00aa*/ 	.short	(.L_40 - .L_39)
	.align		4
.L_39:
        /*00ac*/ 	.word	index@(_ZN7cutlass13device_kernelIN5flash19enable_sm80_to_sm89INS1_16FlashAttnFwdSm80INS1_25CollectiveMainloopFwdSm80ILi4ELi1ELb0EN4cute5tupleIJNS5_1CILi128EEENS7_ILi112EEENS7_ILi64EEEEEELi64ENS_10bfloat16_tEfNS_4arch4Sm80ELb0ELb0ELb0ELb1ELb1ELb0ELb1ELb0EEENS1_21CollectiveEpilogueFwdINS6_IJS8_SA_S9_EEENS6_IJNS7_ILi1EEESI_SI_EEESC_SE_Li128ELb1ELb1ELb0ELb0EEENS1_19SingleTileSchedulerILb1ELb0ELb1ELi128EEEEEEEEEvNT_6ParamsE)
        /*00b0*/ 	.word	0x00000004


	//----- nvinfo : EIATTR_FRAME_SIZE
	.align		4
.L_40:
        /*00b4*/ 	.byte	0x04, 0x11
        /*00b6*/ 	.short	(.L_42 - .L_41)
	.align		4
.L_41:
        /*00b8*/ 	.word	index@(_ZN7cutlass13device_kernelIN5flash19enable_sm80_to_sm89INS1_16FlashAttnFwdSm80INS1_25CollectiveMainloopFwdSm80ILi4ELi1ELb0EN4cute5tupleIJNS5_1CILi128EEENS7_ILi112EEENS7_ILi64EEEEEELi64ENS_10bfloat16_tEfNS_4arch4Sm80ELb0ELb0ELb0ELb1ELb1ELb0ELb1ELb0EEENS1_21CollectiveEpilogueFwdINS6_IJS8_SA_S9_EEENS6_IJNS7_ILi1EEESI_SI_EEESC_SE_Li128ELb1ELb1ELb0ELb0EEENS1_19SingleTileSchedulerILb1ELb0ELb1ELi128EEEEEEEEEvNT_6ParamsE)
        /*00bc*/ 	.word	0x00000000


	//----- nvinfo : EIATTR_REGCOUNT
	.align		4
.L_42:
        /*00c0*/ 	.byte	0x04, 0x2f
        /*00c2*/ 	.short	(.L_44 - .L_43)
	.align		4
.L_43:
        /*00c4*/ 	.word	index@(_ZN7cutlass13device_kernelIN5flash19enable_sm80_to_sm89INS1_16FlashAttnFwdSm80INS1_25CollectiveMainloopFwdSm80ILi4ELi1ELb0EN4cute5tupleIJNS5_1CILi128EEENS7_ILi112EEENS7_ILi64EEEEEELi64ENS_10bfloat16_tEfNS_4arch4Sm80ELb0ELb0ELb0ELb0ELb1ELb0ELb1ELb0EEENS1_21CollectiveEpilogueFwdINS6_IJS8_SA_S9_EEENS6_IJNS7_ILi1EEESI_SI_EEESC_SE_Li128ELb0ELb1ELb0ELb0EEENS1_19SingleTileSchedulerILb0ELb0ELb1ELi128EEEEEEEEEvNT_6ParamsE)
        /*00c8*/ 	.word	0x00000004


	//----- nvinfo : EIATTR_FRAME_SIZE
	.align		4
.L_44:
        /*00cc*/ 	.byte	0x04, 0x11
        /*00ce*/ 	.short	(.L_46 - .L_45)
	.align		4
.L_45:
        /*00d0*/ 	.word	index@(_ZN7cutlass13device_kernelIN5flash19enable_sm80_to_sm89INS1_16FlashAttnFwdSm80INS1_25CollectiveMainloopFwdSm80ILi4ELi1ELb0EN4cute5tupleIJNS5_1CILi128EEENS7_ILi112EEENS7_ILi64EEEEEELi64ENS_10bfloat16_tEfNS_4arch4Sm80ELb0ELb0ELb0ELb0ELb1ELb0ELb1ELb0EEENS1_21CollectiveEpilogueFwdINS6_IJS8_SA_S9_EEENS6_IJNS7_ILi1EEESI_SI_EEESC_SE_Li128ELb0ELb1ELb0ELb0EEENS1_19SingleTileSchedulerILb0ELb0ELb1ELi128EEEEEEEEEvNT_6ParamsE)
        /*00d4*/ 	.word	0x00000000


	//----- nvinfo : EIATTR_MIN_STACK_SIZE
	.align		4
.L_46:
        /*00d8*/ 	.byte	0x04, 0x12
        /*00da*/ 	.short	(.L_48 - .L_47)
	.align		4
.L_47:
        /*00dc*/ 	.word	index@(_ZN7cutlass13device_kernelIN5flash19enable_sm80_to_sm89INS1_16FlashAttnFwdSm80INS1_25CollectiveMainloopFwdSm80ILi4ELi1ELb0EN4cute5tupleIJNS5_1CILi128EEENS7_ILi112EEENS7_ILi64EEEEEELi64ENS_10bfloat16_tEfNS_4arch4Sm80ELb0ELb0ELb0ELb0ELb1ELb0ELb1ELb0EEENS1_21CollectiveEpilogueFwdINS6_IJS8_SA_S9_EEENS6_IJNS7_ILi1EEESI_SI_EEESC_SE_Li128ELb0ELb1ELb0ELb0EEENS1_19SingleTileSchedulerILb0ELb0ELb1ELi128EEEEEEEEEvNT_6ParamsE)
        /*00e0*/ 	.word	0x00000000


	//----- nvinfo : EIATTR_MIN_STACK_SIZE
	.align		4
.L_48:
        /*00e4*/ 	.byte	0x04, 0x12
        /*00e6*/ 	.short	(.L_50 - .L_49)
	.align		4
.L_49:
        /*00e8*/ 	.word	index@(_ZN7cutlass13device_kernelIN5flash19enable_sm80_to_sm89INS1_16FlashAttnFwdSm80INS1_25CollectiveMainloopFwdSm80ILi4ELi1ELb0EN4cute5tupleIJNS5_1CILi128EEENS7_ILi112EEENS7_ILi64EEEEEELi64ENS_10bfloat16_tEfNS_4arch4Sm80ELb0ELb0ELb0ELb1ELb1ELb0ELb1ELb0EEENS1_21CollectiveEpilogueFwdINS6_IJS8_SA_S9_EEENS6_IJNS7_ILi1EEESI_SI_EEESC_SE_Li128ELb1ELb1ELb0ELb0EEENS1_19SingleTileSchedulerILb1ELb0ELb1ELi128EEEEEEEEEvNT_6ParamsE)
        /*00ec*/ 	.word	0x00000000


	//----- nvinfo : EIATTR_MIN_STACK_SIZE
	.align		4
.L_50:
        /*00f0*/ 	.byte	0x04, 0x12
        /*00f2*/ 	.short	(.L_52 - .L_51)
	.align		4
.L_51:
        /*00f4*/ 	.word	index@(_ZN7cutlass13device_kernelIN5flash19enable_sm80_to_sm89INS1_16FlashAttnFwdSm80INS1_25CollectiveMainloopFwdSm80ILi4ELi1ELb0EN4cute5tupleIJNS5_1CILi128EEENS7_ILi112EEENS7_ILi64EEEEEELi64ENS_10bfloat16_tEfNS_4arch4Sm80ELb0ELb0ELb0ELb1ELb1ELb1ELb1ELb0EEENS1_21CollectiveEpilogueFwdINS6_IJS8_SA_S9_EEENS6_IJNS7_ILi1EEESI_SI_EEESC_SE_Li128ELb1ELb1ELb0ELb0EEENS1_19SingleTileSchedulerILb1ELb0ELb1ELi128EEEEEEEEEvNT_6ParamsE)
        /*00f8*/ 	.word	0x00000000


	//----- nvinfo : EIATTR_MIN_STACK_SIZE
	.align		4
.L_52:
        /*00fc*/ 	.byte	0x04, 0x12
        /*00fe*/ 	.short	(.L_54 - .L_53)
	.align		4
.L_53:
        /*0100*/ 	.word	index@(_ZN7cutlass13device_kernelIN5flash19enable_sm80_to_sm89INS1_16FlashAttnFwdSm80INS1_25CollectiveMainloopFwdSm80ILi4ELi1ELb0EN4cute5tupleIJNS5_1CILi128EEENS7_ILi96EEENS7_ILi64EEEEEELi64ENS_10bfloat16_tEfNS_4arch4Sm80ELb0ELb1ELb0ELb0ELb1ELb0ELb1ELb0EEENS1_21CollectiveEpilogueFwdINS6_IJS8_SA_S9_EEENS6_IJNS7_ILi1EEESI_SI_EEESC_SE_Li128ELb0ELb1ELb0ELb0EEENS1_19SingleTileSchedulerILb0ELb0ELb1ELi128EEEEEEEEEvNT_6ParamsE)
        /*0104*/ 	.word	0x00000000


	//----- nvinfo : EIATTR_MIN_STACK_SIZE
	.align		4
.L_54:
        /*0108*/ 	.byte	0x04, 0x12
        /*010a*/ 	.short	(.L_56 - .L_55)
	.align		4
.L_55:
        /*010c*/ 	.word	index@(_ZN7cutlass13device_kernelIN5flash19enable_sm80_to_sm89INS1_16FlashAttnFwdSm80INS1_25CollectiveMainloopFwdSm80ILi4ELi1ELb0EN4cute5tupleIJNS5_1CILi128EEENS7_ILi96EEENS7_ILi64EEEEEELi64ENS_10bfloat16_tEfNS_4arch4Sm80ELb0ELb1ELb0ELb1ELb1ELb0ELb1ELb0EEENS1_21CollectiveEpilogueFwdINS6_IJS8_SA_S9_EEENS6_IJNS7_ILi1EEESI_SI_EEESC_SE_Li128ELb1ELb1ELb0ELb0EEENS1_19SingleTileSchedulerILb1ELb0ELb1ELi128EEEEEEEEEvNT_6ParamsE)
        /*0110*/ 	.word	0x00000000


	//----- nvinfo : EIATTR_MIN_STACK_SIZE
	.align		4
.L_56:
        /*0114*/ 	.byte	0x04, 0x12
        /*0116*/ 	.short	(.L_58 - .L_57)
	.align		4
.L_57:
        /*0118*/ 	.word	index@(_ZN7cutlass13device_kernelIN5flash19enable_sm80_to_sm89INS1_16FlashAttnFwdSm80INS1_25CollectiveMainloopFwdSm80ILi4ELi1ELb0EN4cute5tupleIJNS5_1CILi128EEENS7_ILi96EEENS7_ILi64EEEEEELi64ENS_10bfloat16_tEfNS_4arch4Sm80ELb0ELb1ELb0ELb1ELb1ELb1ELb1ELb0EEENS1_21CollectiveEpilogueFwdINS6_IJS8_SA_S9_EEENS6_IJNS7_ILi1EEESI_SI_EEESC_SE_Li128ELb1ELb1ELb0ELb0EEENS1_19SingleTileSchedulerILb1ELb0ELb1ELi128EEEEEEEEEvNT_6ParamsE)
        /*011c*/ 	.word	0x00000000


	//----- nvinfo : EIATTR_MIN_STACK_SIZE
	.align		4
.L_58:
        /*0120*/ 	.byte	0x04, 0x12
        /*0122*/ 	.short	(.L_60 - .L_59)
	.align		4
.L_59:
        /*0124*/ 	.word	index@(_ZN7cutlass13device_kernelIN5flash19enable_sm80_to_sm89INS1_16FlashAttnFwdSm80INS1_25CollectiveMainloopFwdSm80ILi4ELi1ELb0EN4cute5tupleIJNS5_1CILi128EEENS7_ILi112EEENS7_ILi64EEEEEELi64ENS_10bfloat16_tEfNS_4arch4Sm80ELb1ELb0ELb0ELb0ELb1ELb0ELb1ELb0EEENS1_21CollectiveEpilogueFwdINS6_IJS8_SA_S9_EEENS6_IJNS7_ILi1EEESI_SI_EEESC_SE_Li128ELb0ELb1ELb0ELb0EEENS1_30DynamicPersistentTileSchedulerILi128ELi128ELb0ELb1ELb0EEEEEEEEEvNT_6ParamsE)
        /*0128*/ 	.word	0x00000000


	//----- nvinfo : EIATTR_MIN_STACK_SIZE
	.align		4
.L_60:
        /*012c*/ 	.byte	0x04, 0x12
        /*012e*/ 	.short	(.L_62 - .L_61)
	.align		4
.L_61:
        /*0130*/ 	.word	index@(_ZN7cutlass13device_kernelIN5flash19enable_sm80_to_sm89INS1_16FlashAttnFwdSm80INS1_25CollectiveMainloopFwdSm80ILi4ELi1ELb0EN4cute5tupleIJNS5_1CILi128EEENS7_ILi112EEENS7_ILi64EEEEEELi64ENS_10bfloat16_tEfNS_4arch4Sm80ELb1ELb0ELb0ELb1ELb1ELb0ELb1ELb0EEENS1_21CollectiveEpilogueFwdINS6_IJS8_SA_S9_EEENS6_IJNS7_ILi1EEESI_SI_EEESC_SE_Li128ELb1ELb1ELb0ELb0EEENS1_19SingleTileSchedulerILb1ELb0ELb1ELi128EEEEEEEEEvNT_6ParamsE)
        /*0134*/ 	.word	0x00000000


	//----- nvinfo : EIATTR_MIN_STACK_SIZE
	.align		4
.L_62:
        /*0138*/ 	.byte	0x04, 0x12
        /*013a*/ 	.short	(.L_64 - .L_63)
	.align		4
.L_63:
        /*013c*/ 	.word	index@(_ZN7cutlass13device_kernelIN5flash19enable_sm80_to_sm89INS1_16FlashAttnFwdSm80INS1_25CollectiveMainloopFwdSm80ILi4ELi1ELb0EN4cute5tupleIJNS5_1CILi128EEENS7_ILi112EEENS7_ILi64EEEEEELi64ENS_10bfloat16_tEfNS_4arch4Sm80ELb1ELb0ELb0ELb1ELb1ELb1ELb1ELb0EEENS1_21CollectiveEpilogueFwdINS6_IJS8_SA_S9_EEENS6_IJNS7_ILi1EEESI_SI_EEESC_SE_Li128ELb1ELb1ELb0ELb0EEENS1_19SingleTileSchedulerILb1ELb0ELb1ELi128EEEEEEEEEvNT_6ParamsE)
        /*0140*/ 	.word	0x00000000
.L_64:


//--------------------- .nv.compat                --------------------------
	.section	.nv.compat,"",@"SHT_CUDA_COMPAT_INFO"
	.align	4
        /*0000*/ 	.byte	0x02, 0x09, 0x01, 0x00, 0x02, 0x02, 0x01, 0x00, 0x02, 0x05, 0x05, 0x00, 0x03, 0x07, 0x01, 0x01
        /*0010*/ 	.byte	0x02, 0x03, 0x00, 0x00, 0x02, 0x06, 0x01, 0x00, 0x04, 0x0b, 0x08, 0x00, 0x00, 0x00, 0x00, 0x00
        /*0020*/ 	.byte	0x00, 0x00, 0x00, 0x00


//--------------------- .nv.info._ZN7cutlass13device_kernelIN5flash19enable_sm80_to_sm89INS1_16FlashAttnFwdSm80INS1_25CollectiveMainloopFwdSm80ILi4ELi1ELb0EN4cute5tupleIJNS5_1CILi128EEENS7_ILi112EEENS7_ILi64EEEEEELi64ENS_10bfloat16_tEfNS_4arch4Sm80ELb0ELb0ELb0ELb0ELb1ELb0ELb1ELb0EEENS1_21CollectiveEpilogueFwdINS6_IJS8_SA_S9_EEENS6_IJNS7_ILi1EEESI_SI_EEESC_SE_Li128ELb0ELb1ELb0ELb0EEENS1_19SingleTileSchedulerILb0ELb0ELb1ELi128EEEEEEEEEvNT_6ParamsE --------------------------
	.section	.nv.info._ZN7cutlass13device_kernelIN5flash19enable_sm80_to_sm89INS1_16FlashAttnFwdSm80INS1_25CollectiveMainloopFwdSm80ILi4ELi1ELb0EN4cute5tupleIJNS5_1CILi128EEENS7_ILi112EEENS7_ILi64EEEEEELi64ENS_10bfloat16_tEfNS_4arch4Sm80ELb0ELb0ELb0ELb0ELb1ELb0ELb1ELb0EEENS1_21CollectiveEpilogueFwdINS6_IJS8_SA_S9_EEENS6_IJNS7_ILi1EEESI_SI_EEESC_SE_Li128ELb0ELb1ELb0ELb0EEENS1_19SingleTileSchedulerILb0ELb0ELb1ELi128EEEEEEEEEvNT_6ParamsE,"",@"SHT_CUDA_INFO"
	.sectionflags	@""
	.align	4


	//----- nvinfo : EIATTR_CUDA_API_VERSION
	.align		4
        /*0000*/ 	.byte	0x04, 0x37
        /*0002*/ 	.short	(.L_66 - .L_65)
.L_65:
        /*0004*/ 	.word	0x00000082


	//----- nvinfo : EIATTR_KPARAM_INFO
	.align		4
.L_66:
        /*0008*/ 	.byte	0x04, 0x17
        /*000a*/ 	.short	(.L_68 - .L_67)
.L_67:
        /*000c*/ 	.word	0x00000000
        /*0010*/ 	.short	0x0000
        /*0012*/ 	.short	0x0000
        /*0014*/ 	.byte	0x00, 0xf0, 0x61, 0x10


	//----- nvinfo : EIATTR_SPARSE_MMA_MASK
	.align		4
.L_68:
        /*0018*/ 	.byte	0x03, 0x50
        /*001a*/ 	.short	0x0000


	//----- nvinfo : EIATTR_MAXREG_COUNT
	.align		4
        /*001c*/ 	.byte	0x03, 0x1b
        /*001e*/ 	.short	0x00ff


	//----- nvinfo : EIATTR_MERCURY_ISA_VERSION
	.align		4
        /*0020*/ 	.byte	0x03, 0x5f
        /*0022*/ 	.short	0x0101


	//----- nvinfo : EIATTR_EXIT_INSTR_OFFSETS
	.align		4
        /*0024*/ 	.byte	0x04, 0x1c
        /*0026*/ 	.short	(.L_70 - .L_69)


	//   ....[0]....
.L_69:
        /*0028*/ 	.word	0x00000010


	//----- nvinfo : EIATTR_MAX_THREADS
	.align		4
.L_70:
        /*002c*/ 	.byte	0x04, 0x05
        /*002e*/ 	.short	(.L_72 - .L_71)
.L_71:
        /*0030*/ 	.word	0x00000080
        /*0034*/ 	.word	0x00000001
        /*0038*/ 	.word	0x00000001


	//----- nvinfo : EIATTR_CBANK_PARAM_SIZE
	.align		4
.L_72:
        /*003c*/ 	.byte	0x03, 0x19
        /*003e*/ 	.short	0x0418


	//----- nvinfo : EIATTR_PARAM_CBANK
	.align		4
        /*0040*/ 	.byte	0x04, 0x0a
        /*0042*/ 	.short	(.L_74 - .L_73)
	.align		4
.L_73:
        /*0044*/ 	.word	index@(.nv.constant0._ZN7cutlass13device_kernelIN5flash19enable_sm80_to_sm89INS1_16FlashAttnFwdSm80INS1_25CollectiveMainloopFwdSm80ILi4ELi1ELb0EN4cute5tupleIJNS5_1CILi128EEENS7_ILi112EEENS7_ILi64EEEEEELi64ENS_10bfloat16_tEfNS_4arch4Sm80ELb0ELb0ELb0ELb0ELb1ELb0ELb1ELb0EEENS1_21CollectiveEpilogueFwdINS6_IJS8_SA_S9_EEENS6_IJNS7_ILi1EEESI_SI_EEESC_SE_Li128ELb0ELb1ELb0ELb0EEENS1_19SingleTileSchedulerILb0ELb0ELb1ELi128EEEEEEEEEvNT_6ParamsE)
        /*0048*/ 	.short	0x0210
        /*004a*/ 	.short	0x0418


	//----- nvinfo : EIATTR_SW_WAR
	.align		4
.L_74:
        /*004c*/ 	.byte	0x04, 0x36
        /*004e*/ 	.short	(.L_76 - .L_75)
.L_75:
        /*0050*/ 	.word	0x00000008
.L_76:


//--------------------- .nv.info._ZN7cutlass13device_kernelIN5flash19enable_sm80_to_sm89INS1_16FlashAttnFwdSm80INS1_25CollectiveMainloopFwdSm80ILi4ELi1ELb0EN4cute5tupleIJNS5_1CILi128EEENS7_ILi112EEENS7_ILi64EEEEEELi64ENS_10bfloat16_tEfNS_4arch4Sm80ELb0ELb0ELb0ELb1ELb1ELb0ELb1ELb0EEENS1_21CollectiveEpilogueFwdINS6_IJS8_SA_S9_EEENS6_IJNS7_ILi1EEESI_SI_EEESC_SE_Li128ELb1ELb1ELb0ELb0EEENS1_19SingleTileSchedulerILb1ELb0ELb1ELi128EEEEEEEEEvNT_6ParamsE --------------------------
	.section	.nv.info._ZN7cutlass13device_kernelIN5flash19enable_sm80_to_sm89INS1_16FlashAttnFwdSm80INS1_25CollectiveMainloopFwdSm80ILi4ELi1ELb0EN4cute5tupleIJNS5_1CILi128EEENS7_ILi112EEENS7_ILi64EEEEEELi64ENS_10bfloat16_tEfNS_4arch4Sm80ELb0ELb0ELb0ELb1ELb1ELb0ELb1ELb0EEENS1_21CollectiveEpilogueFwdINS6_IJS8_SA_S9_EEENS6_IJNS7_ILi1EEESI_SI_EEESC_SE_Li128ELb1ELb1ELb0ELb0EEENS1_19SingleTileSchedulerILb1ELb0ELb1ELi128EEEEEEEEEvNT_6ParamsE,"",@"SHT_CUDA_INFO"
	.sectionflags	@""
	.align	4


	//----- nvinfo : EIATTR_CUDA_API_VERSION
	.align		4
        /*0000*/ 	.byte	0x04, 0x37
        /*0002*/ 	.short	(.L_78 - .L_77)
.L_77:
        /*0004*/ 	.word	0x00000082


	//----- nvinfo : EIATTR_KPARAM_INFO
	.align		4
.L_78:
        /*0008*/ 	.byte	0x04, 0x17
        /*000a*/ 	.short	(.L_80 - .L_79)
.L_79:
        /*000c*/ 	.word	0x00000000
        /*0010*/ 	.short	0x0000
        /*0012*/ 	.short	0x0000
        /*0014*/ 	.byte	0x00, 0xf0, 0x61, 0x10


	//----- nvinfo : EIATTR_SPARSE_MMA_MASK
	.align		4
.L_80:
        /*0018*/ 	.byte	0x03, 0x50
        /*001a*/ 	.short	0x0000


	//----- nvinfo : EIATTR_MAXREG_COUNT
	.align		4
        /*001c*/ 	.byte	0x03, 0x1b
        /*001e*/ 	.short	0x00ff


	//----- nvinfo : EIATTR_MERCURY_ISA_VERSION
	.align		4
        /*0020*/ 	.byte	0x03, 0x5f
        /*0022*/ 	.short	0x0101


	//----- nvinfo : EIATTR_EXIT_INSTR_OFFSETS
	.align		4
        /*0024*/ 	.byte	0x04, 0x1c
        /*0026*/ 	.short	(.L_82 - .L_81)


	//   ....[0]....
.L_81:
        /*0028*/ 	.word	0x00000010


	//----- nvinfo : EIATTR_MAX_THREADS
	.align		4
.L_82:
        /*002c*/ 	.byte	0x04, 0x05
        /*002e*/ 	.short	(.L_84 - .L_83)
.L_83:
        /*0030*/ 	.word	0x00000080
        /*0034*/ 	.word	0x00000001
        /*0038*/ 	.word	0x00000001


	//----- nvinfo : EIATTR_CBANK_PARAM_SIZE
	.align		4
.L_84:
        /*003c*/ 	.byte	0x03, 0x19
        /*003e*/ 	.short	0x0418


	//----- nvinfo : EIATTR_PARAM_CBANK
	.align		4
        /*0040*/ 	.byte	0x04, 0x0a
        /*0042*/ 	.short	(.L_86 - .L_85)
	.align		4
.L_85:
        /*0044*/ 	.word	index@(.nv.constant0._ZN7cutlass13device_kernelIN5flash19enable_sm80_to_sm89INS1_16FlashAttnFwdSm80INS1_25CollectiveMainloopFwdSm80ILi4ELi1ELb0EN4cute5tupleIJNS5_1CILi128EEENS7_ILi112EEENS7_ILi64EEEEEELi64ENS_10bfloat16_tEfNS_4arch4Sm80ELb0ELb0ELb0ELb1ELb1ELb0ELb1ELb0EEENS1_21CollectiveEpilogueFwdINS6_IJS8_SA_S9_EEENS6_IJNS7_ILi1EEESI_SI_EEESC_SE_Li128ELb1ELb1ELb0ELb0EEENS1_19SingleTileSchedulerILb1ELb0ELb1ELi128EEEEEEEEEvNT_6ParamsE)
        /*0048*/ 	.short	0x0210
        /*004a*/ 	.short	0x0418


	//----- nvinfo : EIATTR_SW_WAR
	.align		4
.L_86:
        /*004c*/ 	.byte	0x04, 0x36
        /*004e*/ 	.short	(.L_88 - .L_87)
.L_87:
        /*0050*/ 	.word	0x00000008
.L_88:


//--------------------- .nv.info._ZN7cutlass13device_kernelIN5flash19enable_sm80_to_sm89INS1_16FlashAttnFwdSm80INS1_25CollectiveMainloopFwdSm80ILi4ELi1ELb0EN4cute5tupleIJNS5_1CILi128EEENS7_ILi112EEENS7_ILi64EEEEEELi64ENS_10bfloat16_tEfNS_4arch4Sm80ELb0ELb0ELb0ELb1ELb1ELb1ELb1ELb0EEENS1_21CollectiveEpilogueFwdINS6_IJS8_SA_S9_EEENS6_IJNS7_ILi1EEESI_SI_EEESC_SE_Li128ELb1ELb1ELb0ELb0EEENS1_19SingleTileSchedulerILb1ELb0ELb1ELi128EEEEEEEEEvNT_6ParamsE --------------------------
	.section	.nv.info._ZN7cutlass13device_kernelIN5flash19enable_sm80_to_sm89INS1_16FlashAttnFwdSm80INS1_25CollectiveMainloopFwdSm80ILi4ELi1ELb0EN4cute5tupleIJNS5_1CILi128EEENS7_ILi112EEENS7_ILi64EEEEEELi64ENS_10bfloat16_tEfNS_4arch4Sm80ELb0ELb0ELb0ELb1ELb1ELb1ELb1ELb0EEENS1_21CollectiveEpilogueFwdINS6_IJS8_SA_S9_EEENS6_IJNS7_ILi1EEESI_SI_EEESC_SE_Li128ELb1ELb1ELb0ELb0EEENS1_19SingleTileSchedulerILb1ELb0ELb1ELi128EEEEEEEEEvNT_6ParamsE,"",@"SHT_CUDA_INFO"
	.sectionflags	@""
	.align	4


	//----- nvinfo : EIATTR_CUDA_API_VERSION
	.align		4
        /*0000*/ 	.byte	0x04, 0x37
        /*0002*/ 	.short	(.L_90 - .L_89)
.L_89:
        /*0004*/ 	.word	0x00000082


	//----- nvinfo : EIATTR_KPARAM_INFO
	.align		4
.L_90:
        /*0008*/ 	.byte	0x04, 0x17
        /*000a*/ 	.short	(.L_92 - .L_91)
.L_91:
        /*000c*/ 	.word	0x00000000
        /*0010*/ 	.short	0x0000
        /*0012*/ 	.short	0x0000
        /*0014*/ 	.byte	0x00, 0xf0, 0x61, 0x10


	//----- nvinfo : EIATTR_SPARSE_MMA_MASK
	.align		4
.L_92:
        /*0018*/ 	.byte	0x03, 0x50
        /*001a*/ 	.short	0x0000


	//----- nvinfo : EIATTR_MAXREG_COUNT
	.align		4
        /*001c*/ 	.byte	0x03, 0x1b
        /*001e*/ 	.short	0x00ff


	//----- nvinfo : EIATTR_MERCURY_ISA_VERSION
	.align		4
        /*0020*/ 	.byte	0x03, 0x5f
        /*0022*/ 	.short	0x0101


	//----- nvinfo : EIATTR_EXIT_INSTR_OFFSETS
	.align		4
        /*0024*/ 	.byte	0x04, 0x1c
        /*0026*/ 	.short	(.L_94 - .L_93)


	//   ....[0]....
.L_93:
        /*0028*/ 	.word	0x00000010


	//----- nvinfo : EIATTR_MAX_THREADS
	.align		4
.L_94:
        /*002c*/ 	.byte	0x04, 0x05
        /*002e*/ 	.short	(.L_96 - .L_95)
.L_95:
        /*0030*/ 	.word	0x00000080
        /*0034*/ 	.word	0x00000001
        /*0038*/ 	.word	0x00000001


	//----- nvinfo : EIATTR_CBANK_PARAM_SIZE
	.align		4
.L_96:
        /*003c*/ 	.byte	0x03, 0x19
        /*003e*/ 	.short	0x0418


	//----- nvinfo : EIATTR_PARAM_CBANK
	.align		4
        /*0040*/ 	.byte	0x04, 0x0a
        /*0042*/ 	.short	(.L_98 - .L_97)
	.align		4
.L_97:
        /*0044*/ 	.word	index@(.nv.constant0._ZN7cutlass13device_kernelIN5flash19enable_sm80_to_sm89INS1_16FlashAttnFwdSm80INS1_25CollectiveMainloopFwdSm80ILi4ELi1ELb0EN4cute5tupleIJNS5_1CILi128EEENS7_ILi112EEENS7_ILi64EEEEEELi64ENS_10bfloat16_tEfNS_4arch4Sm80ELb0ELb0ELb0ELb1ELb1ELb1ELb1ELb0EEENS1_21CollectiveEpilogueFwdINS6_IJS8_SA_S9_EEENS6_IJNS7_ILi1EEESI_SI_EEESC_SE_Li128ELb1ELb1ELb0ELb0EEENS1_19SingleTileSchedulerILb1ELb0ELb1ELi128EEEEEEEEEvNT_6ParamsE)
        /*0048*/ 	.short	0x0210
        /*004a*/ 	.short	0x0418


	//----- nvinfo : EIATTR_SW_WAR
	.align		4
.L_98:
        /*004c*/ 	.byte	0x04, 0x36
        /*004e*/ 	.short	(.L_100 - .L_99)
.L_99:
        /*0050*/ 	.word	0x00000008
.L_100:


//--------------------- .nv.info._ZN7cutlass13device_kernelIN5flash19enable_sm80_to_sm89INS1_16FlashAttnFwdSm80INS1_25CollectiveMainloopFwdSm80ILi4ELi1ELb0EN4cute5tupleIJNS5_1CILi128EEENS7_ILi96EEENS7_ILi64EEEEEELi64ENS_10bfloat16_tEfNS_4arch4Sm80ELb0ELb1ELb0ELb0ELb1ELb0ELb1ELb0EEENS1_21CollectiveEpilogueFwdINS6_IJS8_SA_S9_EEENS6_IJNS7_ILi1EEESI_SI_EEESC_SE_Li128ELb0ELb1ELb0ELb0EEENS1_19SingleTileSchedulerILb0ELb0ELb1ELi128EEEEEEEEEvNT_6ParamsE --------------------------
	.section	.nv.info._ZN7cutlass13device_kernelIN5flash19enable_sm80_to_sm89INS1_16FlashAttnFwdSm80INS1_25CollectiveMainloopFwdSm80ILi4ELi1ELb0EN4cute5tupleIJNS5_1CILi128EEENS7_ILi96EEENS7_ILi64EEEEEELi64ENS_10bfloat16_tEfNS_4arch4Sm80ELb0ELb1ELb0ELb0ELb1ELb0ELb1ELb0EEENS1_21CollectiveEpilogueFwdINS6_IJS8_SA_S9_EEENS6_IJNS7_ILi1EEESI_SI_EEESC_SE_Li128ELb0ELb1ELb0ELb0EEENS1_19SingleTileSchedulerILb0ELb0ELb1ELi128EEEEEEEEEvNT_6ParamsE,"",@"SHT_CUDA_INFO"
	.sectionflags	@""
	.align	4


	//----- nvinfo : EIATTR_CUDA_API_VERSION
	.align		4
        /*0000*/ 	.byte	0x04, 0x37
        /*0002*/ 	.short	(.L_102 - .L_101)
.L_101:
        /*0004*/ 	.word	0x00000082


	//----- nvinfo : EIATTR_KPARAM_INFO
	.align		4
.L_102:
        /*0008*/ 	.byte	0x04, 0x17
        /*000a*/ 	.short	(.L_104 - .L_103)
.L_103:
        /*000c*/ 	.word	0x00000000
        /*0010*/ 	.short	0x0000
        /*0012*/ 	.short	0x0000
        /*0014*/ 	.byte	0x00, 0xf0, 0x61, 0x10


	//----- nvinfo : EIATTR_SPARSE_MMA_MASK
	.align		4
.L_104:
        /*0018*/ 	.byte	0x03, 0x50
        /*001a*/ 	.short	0x0000


	//----- nvinfo : EIATTR_MAXREG_COUNT
	.align		4
        /*001c*/ 	.byte	0x03, 0x1b
        /*001e*/ 	.short	0x00ff


	//----- nvinfo : EIATTR_MERCURY_ISA_VERSION
	.align		4
        /*0020*/ 	.byte	0x03, 0x5f
        /*0022*/ 	.short	0x0101


	//----- nvinfo : EIATTR_EXIT_INSTR_OFFSETS
	.align		4
        /*0024*/ 	.byte	0x04, 0x1c
        /*0026*/ 	.short	(.L_106 - .L_105)


	//   ....[0]....
.L_105:
        /*0028*/ 	.word	0x00000010


	//----- nvinfo : EIATTR_MAX_THREADS
	.align		4
.L_106:
        /*002c*/ 	.byte	0x04, 0x05
        /*002e*/ 	.short	(.L_108 - .L_107)
.L_107:
        /*0030*/ 	.word	0x00000080
        /*0034*/ 	.word	0x00000001
        /*0038*/ 	.word	0x00000001


	//----- nvinfo : EIATTR_CBANK_PARAM_SIZE
	.align		4
.L_108:
        /*003c*/ 	.byte	0x03, 0x19
        /*003e*/ 	.short	0x0418


	//----- nvinfo : EIATTR_PARAM_CBANK
	.align		4
        /*0040*/ 	.byte	0x04, 0x0a
        /*0042*/ 	.short	(.L_110 - .L_109)
	.align		4
.L_109:
        /*0044*/ 	.word	index@(.nv.constant0._ZN7cutlass13device_kernelIN5flash19enable_sm80_to_sm89INS1_16FlashAttnFwdSm80INS1_25CollectiveMainloopFwdSm80ILi4ELi1ELb0EN4cute5tupleIJNS5_1CILi128EEENS7_ILi96EEENS7_ILi64EEEEEELi64ENS_10bfloat16_tEfNS_4arch4Sm80ELb0ELb1ELb0ELb0ELb1ELb0ELb1ELb0EEENS1_21CollectiveEpilogueFwdINS6_IJS8_SA_S9_EEENS6_IJNS7_ILi1EEESI_SI_EEESC_SE_Li128ELb0ELb1ELb0ELb0EEENS1_19SingleTileSchedulerILb0ELb0ELb1ELi128EEEEEEEEEvNT_6ParamsE)
        /*0048*/ 	.short	0x0210
        /*004a*/ 	.short	0x0418


	//----- nvinfo : EIATTR_SW_WAR
	.align		4
.L_110:
        /*004c*/ 	.byte	0x04, 0x36
        /*004e*/ 	.short	(.L_112 - .L_111)
.L_111:
        /*0050*/ 	.word	0x00000008
.L_112:


//--------------------- .nv.info._ZN7cutlass13device_kernelIN5flash19enable_sm80_to_sm89INS1_16FlashAttnFwdSm80INS1_25CollectiveMainloopFwdSm80ILi4ELi1ELb0EN4cute5tupleIJNS5_1CILi128EEENS7_ILi96EEENS7_ILi64EEEEEELi64ENS_10bfloat16_tEfNS_4arch4Sm80ELb0ELb1ELb0ELb1ELb1ELb0ELb1ELb0EEENS1_21CollectiveEpilogueFwdINS6_IJS8_SA_S9_EEENS6_IJNS7_ILi1EEESI_SI_EEESC_SE_Li128ELb1ELb1ELb0ELb0EEENS1_19SingleTileSchedulerILb1ELb0ELb1ELi128EEEEEEEEEvNT_6ParamsE --------------------------
	.section	.nv.info._ZN7cutlass13device_kernelIN5flash19enable_sm80_to_sm89INS1_16FlashAttnFwdSm80INS1_25CollectiveMainloopFwdSm80ILi4ELi1ELb0EN4cute5tupleIJNS5_1CILi128EEENS7_ILi96EEENS7_ILi64EEEEEELi64ENS_10bfloat16_tEfNS_4arch4Sm80ELb0ELb1ELb0ELb1ELb1ELb0ELb1ELb0EEENS1_21CollectiveEpilogueFwdINS6_IJS8_SA_S9_EEENS6_IJNS7_ILi1EEESI_SI_EEESC_SE_Li128ELb1ELb1ELb0ELb0EEENS1_19SingleTileSchedulerILb1ELb0ELb1ELi128EEEEEEEEEvNT_6ParamsE,"",@"SHT_CUDA_INFO"
	.sectionflags	@""
	.align	4


	//----- nvinfo : EIATTR_CUDA_API_VERSION
	.align		4
        /*0000*/ 	.byte	0x04, 0x37
        /*0002*/ 	.short	(.L_114 - .L_113)
.L_113:
        /*0004*/ 	.word	0x00000082


	//----- nvinfo : EIATTR_KPARAM_INFO
	.align		4
.L_114:
        /*0008*/ 	.byte	0x04, 0x17
        /*000a*/ 	.short	(.L_116 - .L_115)
.L_115:
        /*000c*/ 	.word	0x00000000
        /*0010*/ 	.short	0x0000
        /*0012*/ 	.short	0x0000
        /*0014*/ 	.byte	0x00, 0xf0, 0x61, 0x10


	//----- nvinfo : EIATTR_SPARSE_MMA_MASK
	.align		4
.L_116:
        /*0018*/ 	.byte	0x03, 0x50
        /*001a*/ 	.short	0x0000


	//----- nvinfo : EIATTR_MAXREG_COUNT
	.align		4
        /*001c*/ 	.byte	0x03, 0x1b
        /*001e*/ 	.short	0x00ff


	//----- nvinfo : EIATTR_MERCURY_ISA_VERSION
	.align		4
        /*0020*/ 	.byte	0x03, 0x5f
        /*0022*/ 	.short	0x0101


	//----- nvinfo : EIATTR_EXIT_INSTR_OFFSETS
	.align		4
        /*0024*/ 	.byte	0x04, 0x1c
        /*0026*/ 	.short	(.L_118 - .L_117)


	//   ....[0]....
.L_117:
        /*0028*/ 	.word	0x00000010


	//----- nvinfo : EIATTR_MAX_THREADS
	.align		4
.L_118:
        /*002c*/ 	.byte	0x04, 0x05
        /*002e*/ 	.short	(.L_120 - .L_119)
.L_119:
        /*0030*/ 	.word	0x00000080
        /*0034*/ 	.word	0x00000001
        /*0038*/ 	.word	0x00000001


	//----- nvinfo : EIATTR_CBANK_PARAM_SIZE
	.align		4
.L_120:
        /*003c*/ 	.byte	0x03, 0x19
        /*003e*/ 	.short	0x0418


	//----- nvinfo : EIATTR_PARAM_CBANK
	.align		4
        /*0040*/ 	.byte	0x04, 0x0a
        /*0042*/ 	.short	(.L_122 - .L_121)
	.align		4
.L_121:
        /*0044*/ 	.word	index@(.nv.constant0._ZN7cutlass13device_kernelIN5flash19enable_sm80_to_sm89INS1_16FlashAttnFwdSm80INS1_25CollectiveMainloopFwdSm80ILi4ELi1ELb0EN4cute5tupleIJNS5_1CILi128EEENS7_ILi96EEENS7_ILi64EEEEEELi64ENS_10bfloat16_tEfNS_4arch4Sm80ELb0ELb1ELb0ELb1ELb1ELb0ELb1ELb0EEENS1_21CollectiveEpilogueFwdINS6_IJS8_SA_S9_EEENS6_IJNS7_ILi1EEESI_SI_EEESC_SE_Li128ELb1ELb1ELb0ELb0EEENS1_19SingleTileSchedulerILb1ELb0ELb1ELi128EEEEEEEEEvNT_6ParamsE)
        /*0048*/ 	.short	0x0210
        /*004a*/ 	.short	0x0418


	//----- nvinfo : EIATTR_SW_WAR
	.align		4
.L_122:
        /*004c*/ 	.byte	0x04, 0x36
        /*004e*/ 	.short	(.L_124 - .L_123)
.L_123:
        /*0050*/ 	.word	0x00000008
.L_124:


//--------------------- .nv.info._ZN7cutlass13device_kernelIN5flash19enable_sm80_to_sm89INS1_16FlashAttnFwdSm80INS1_25CollectiveMainloopFwdSm80ILi4ELi1ELb0EN4cute5tupleIJNS5_1CILi128EEENS7_ILi96EEENS7_ILi64EEEEEELi64ENS_10bfloat16_tEfNS_4arch4Sm80ELb0ELb1ELb0ELb1ELb1ELb1ELb1ELb0EEENS1_21CollectiveEpilogueFwdINS6_IJS8_SA_S9_EEENS6_IJNS7_ILi1EEESI_SI_EEESC_SE_Li128ELb1ELb1ELb0ELb0EEENS1_19SingleTileSchedulerILb1ELb0ELb1ELi128EEEEEEEEEvNT_6ParamsE --------------------------
	.section	.nv.info._ZN7cutlass13device_kernelIN5flash19enable_sm80_to_sm89INS1_16FlashAttnFwdSm80INS1_25CollectiveMainloopFwdSm80ILi4ELi1ELb0EN4cute5tupleIJNS5_1CILi128EEENS7_ILi96EEENS7_ILi64EEEEEELi64ENS_10bfloat16_tEfNS_4arch4Sm80ELb0ELb1ELb0ELb1ELb1ELb1ELb1ELb0EEENS1_21CollectiveEpilogueFwdINS6_IJS8_SA_S9_EEENS6_IJNS7_ILi1EEESI_SI_EEESC_SE_Li128ELb1ELb1ELb0ELb0EEENS1_19SingleTileSchedulerILb1ELb0ELb1ELi128EEEEEEEEEvNT_6ParamsE,"",@"SHT_CUDA_INFO"
	.sectionflags	@""
	.align	4


	//----- nvinfo : EIATTR_CUDA_API_VERSION
	.align		4
        /*0000*/ 	.byte	0x04, 0x37
        /*0002*/ 	.short	(.L_126 - .L_125)
.L_125:
        /*0004*/ 	.word	0x00000082


	//----- nvinfo : EIATTR_KPARAM_INFO
	.align		4
.L_126:
        /*0008*/ 	.byte	0x04, 0x17
        /*000a*/ 	.short	(.L_128 - .L_127)
.L_127:
        /*000c*/ 	.word	0x00000000
        /*0010*/ 	.short	0x0000
        /*0012*/ 	.short	0x0000
        /*0014*/ 	.byte	0x00, 0xf0, 0x61, 0x10


	//----- nvinfo : EIATTR_SPARSE_MMA_MASK
	.align		4
.L_128:
        /*0018*/ 	.byte	0x03, 0x50
        /*001a*/ 	.short	0x0000


	//----- nvinfo : EIATTR_MAXREG_COUNT
	.align		4
        /*001c*/ 	.byte	0x03, 0x1b
        /*001e*/ 	.short	0x00ff


	//----- nvinfo : EIATTR_MERCURY_ISA_VERSION
	.align		4
        /*0020*/ 	.byte	0x03, 0x5f
        /*0022*/ 	.short	0x0101


	//----- nvinfo : EIATTR_EXIT_INSTR_OFFSETS
	.align		4
        /*0024*/ 	.byte	0x04, 0x1c
        /*0026*/ 	.short	(.L_130 - .L_129)


	//   ....[0]....
.L_129:
        /*0028*/ 	.word	0x00000010


	//----- nvinfo : EIATTR_MAX_THREADS
	.align		4
.L_130:
        /*002c*/ 	.byte	0x04, 0x05
        /*002e*/ 	.short	(.L_132 - .L_131)
.L_131:
        /*0030*/ 	.word	0x00000080
        /*0034*/ 	.word	0x00000001
        /*0038*/ 	.word	0x00000001


	//----- nvinfo : EIATTR_CBANK_PARAM_SIZE
	.align		4
.L_132:
        /*003c*/ 	.byte	0x03, 0x19
        /*003e*/ 	.short	0x0418


	//----- nvinfo : EIATTR_PARAM_CBANK
	.align		4
        /*0040*/ 	.byte	0x04, 0x0a
        /*0042*/ 	.short	(.L_134 - .L_133)
	.align		4
.L_133:
        /*0044*/ 	.word	index@(.nv.constant0._ZN7cutlass13device_kernelIN5flash19enable_sm80_to_sm89INS1_16FlashAttnFwdSm80INS1_25CollectiveMainloopFwdSm80ILi4ELi1ELb0EN4cute5tupleIJNS5_1CILi128EEENS7_ILi96EEENS7_ILi64EEEEEELi64ENS_10bfloat16_tEfNS_4arch4Sm80ELb0ELb1ELb0ELb1ELb1ELb1ELb1ELb0EEENS1_21CollectiveEpilogueFwdINS6_IJS8_SA_S9_EEENS6_IJNS7_ILi1EEESI_SI_EEESC_SE_Li128ELb1ELb1ELb0ELb0EEENS1_19SingleTileSchedulerILb1ELb0ELb1ELi128EEEEEEEEEvNT_6ParamsE)
        /*0048*/ 	.short	0x0210
        /*004a*/ 	.short	0x0418


	//----- nvinfo : EIATTR_SW_WAR
	.align		4
.L_134:
        /*004c*/ 	.byte	0x04, 0x36
        /*004e*/ 	.short	(.L_136 - .L_135)
.L_135:
        /*0050*/ 	.word	0x00000008
.L_136:


//--------------------- .nv.info._ZN7cutlass13device_kernelIN5flash19enable_sm80_to_sm89INS1_16FlashAttnFwdSm80INS1_25CollectiveMainloopFwdSm80ILi4ELi1ELb0EN4cute5tupleIJNS5_1CILi128EEENS7_ILi112EEENS7_ILi64EEEEEELi64ENS_10bfloat16_tEfNS_4arch4Sm80ELb1ELb0ELb0ELb0ELb1ELb0ELb1ELb0EEENS1_21CollectiveEpilogueFwdINS6_IJS8_SA_S9_EEENS6_IJNS7_ILi1EEESI_SI_EEESC_SE_Li128ELb0ELb1ELb0ELb0EEENS1_30DynamicPersistentTileSchedulerILi128ELi128ELb0ELb1ELb0EEEEEEEEEvNT_6ParamsE --------------------------
	.section	.nv.info._ZN7cutlass13device_kernelIN5flash19enable_sm80_to_sm89INS1_16FlashAttnFwdSm80INS1_25CollectiveMainloopFwdSm80ILi4ELi1ELb0EN4cute5tupleIJNS5_1CILi128EEENS7_ILi112EEENS7_ILi64EEEEEELi64ENS_10bfloat16_tEfNS_4arch4Sm80ELb1ELb0ELb0ELb0ELb1ELb0ELb1ELb0EEENS1_21CollectiveEpilogueFwdINS6_IJS8_SA_S9_EEENS6_IJNS7_ILi1EEESI_SI_EEESC_SE_Li128ELb0ELb1ELb0ELb0EEENS1_30DynamicPersistentTileSchedulerILi128ELi128ELb0ELb1ELb0EEEEEEEEEvNT_6ParamsE,"",@"SHT_CUDA_INFO"
	.sectionflags	@""
	.align	4


	//----- nvinfo : EIATTR_CUDA_API_VERSION
	.align		4
        /*0000*/ 	.byte	0x04, 0x37
        /*0002*/ 	.short	(.L_138 - .L_137)
.L_137:
        /*0004*/ 	.word	0x00000082


	//----- nvinfo : EIATTR_KPARAM_INFO
	.align		4
.L_138:
        /*0008*/ 	.byte	0x04, 0x17
        /*000a*/ 	.short	(.L_140 - .L_139)
.L_139:
        /*000c*/ 	.word	0x00000000
        /*0010*/ 	.short	0x0000
        /*0012*/ 	.short	0x0000
        /*0014*/ 	.byte	0x00, 0xf0, 0xa1, 0x10


	//----- nvinfo : EIATTR_SPARSE_MMA_MASK
	.align		4
.L_140:
        /*0018*/ 	.byte	0x03, 0x50
        /*001a*/ 	.short	0x0000


	//----- nvinfo : EIATTR_MAXREG_COUNT
	.align		4
        /*001c*/ 	.byte	0x03, 0x1b
        /*001e*/ 	.short	0x00ff


	//----- nvinfo : EIATTR_MERCURY_ISA_VERSION
	.align		4
        /*0020*/ 	.byte	0x03, 0x5f
        /*0022*/ 	.short	0x0101


	//----- nvinfo : EIATTR_EXIT_INSTR_OFFSETS
	.align		4
        /*0024*/ 	.byte	0x04, 0x1c
        /*0026*/ 	.short	(.L_142 - .L_141)


	//   ....[0]....
.L_141:
        /*0028*/ 	.word	0x00000010


	//----- nvinfo : EIATTR_MAX_THREADS
	.align		4
.L_142:
        /*002c*/ 	.byte	0x04, 0x05
        /*002e*/ 	.short	(.L_144 - .L_143)
.L_143:
        /*0030*/ 	.word	0x00000080
        /*0034*/ 	.word	0x00000001
        /*0038*/ 	.word	0x00000001


	//----- nvinfo : EIATTR_CBANK_PARAM_SIZE
	.align		4
.L_144:
        /*003c*/ 	.byte	0x03, 0x19
        /*003e*/ 	.short	0x0428


	//----- nvinfo : EIATTR_PARAM_CBANK
	.align		4
        /*0040*/ 	.byte	0x04, 0x0a
        /*0042*/ 	.short	(.L_146 - .L_145)
	.align		4
.L_145:
        /*0044*/ 	.word	index@(.nv.constant0._ZN7cutlass13device_kernelIN5flash19enable_sm80_to_sm89INS1_16FlashAttnFwdSm80INS1_25CollectiveMainloopFwdSm80ILi4ELi1ELb0EN4cute5tupleIJNS5_1CILi128EEENS7_ILi112EEENS7_ILi64EEEEEELi64ENS_10bfloat16_tEfNS_4arch4Sm80ELb1ELb0ELb0ELb0ELb1ELb0ELb1ELb0EEENS1_21CollectiveEpilogueFwdINS6_IJS8_SA_S9_EEENS6_IJNS7_ILi1EEESI_SI_EEESC_SE_Li128ELb0ELb1ELb0ELb0EEENS1_30DynamicPersistentTileSchedulerILi128ELi128ELb0ELb1ELb0EEEEEEEEEvNT_6ParamsE)
        /*0048*/ 	.short	0x0210
        /*004a*/ 	.short	0x0428


	//----- nvinfo : EIATTR_SW_WAR
	.align		4
.L_146:
        /*004c*/ 	.byte	0x04, 0x36
        /*004e*/ 	.short	(.L_148 - .L_147)
.L_147:
        /*0050*/ 	.word	0x00000008
.L_148:


//--------------------- .nv.info._ZN7cutlass13device_kernelIN5flash19enable_sm80_to_sm89INS1_16FlashAttnFwdSm80INS1_25CollectiveMainloopFwdSm80ILi4ELi1ELb0EN4cute5tupleIJNS5_1CILi128EEENS7_ILi112EEENS7_ILi64EEEEEELi64ENS_10bfloat16_tEfNS_4arch4Sm80ELb1ELb0ELb0ELb1ELb1ELb0ELb1ELb0EEENS1_21CollectiveEpilogueFwdINS6_IJS8_SA_S9_EEENS6_IJNS7_ILi1EEESI_SI_EEESC_SE_Li128ELb1ELb1ELb0ELb0EEENS1_19SingleTileSchedulerILb1ELb0ELb1ELi128EEEEEEEEEvNT_6ParamsE --------------------------
	.section	.nv.info._ZN7cutlass13device_kernelIN5flash19enable_sm80_to_sm89INS1_16FlashAttnFwdSm80INS1_25CollectiveMainloopFwdSm80ILi4ELi1ELb0EN4cute5tupleIJNS5_1CILi128EEENS7_ILi112EEENS7_ILi64EEEEEELi64ENS_10bfloat16_tEfNS_4arch4Sm80ELb1ELb0ELb0ELb1ELb1ELb0ELb1ELb0EEENS1_21CollectiveEpilogueFwdINS6_IJS8_SA_S9_EEENS6_IJNS7_ILi1EEESI_SI_EEESC_SE_Li128ELb1ELb1ELb0ELb0EEENS1_19SingleTileSchedulerILb1ELb0ELb1ELi128EEEEEEEEEvNT_6ParamsE,"",@"SHT_CUDA_INFO"
	.sectionflags	@""
	.align	4


	//----- nvinfo : EIATTR_CUDA_API_VERSION
	.align		4
        /*0000*/ 	.byte	0x04, 0x37
        /*0002*/ 	.short	(.L_150 - .L_149)
.L_149:
        /*0004*/ 	.word	0x00000082


	//----- nvinfo : EIATTR_KPARAM_INFO
	.align		4
.L_150:
        /*0008*/ 	.byte	0x04, 0x17
        /*000a*/ 	.short	(.L_152 - .L_151)
.L_151:
        /*000c*/ 	.word	0x00000000
        /*0010*/ 	.short	0x0000
        /*0012*/ 	.short	0x0000
        /*0014*/ 	.byte	0x00, 0xf0, 0x61, 0x10


	//----- nvinfo : EIATTR_SPARSE_MMA_MASK
	.align		4
.L_152:
        /*0018*/ 	.byte	0x03, 0x50
        /*001a*/ 	.short	0x0000


	//----- nvinfo : EIATTR_MAXREG_COUNT
	.align		4
        /*001c*/ 	.byte	0x03, 0x1b
        /*001e*/ 	.short	0x00ff


	//----- nvinfo : EIATTR_MERCURY_ISA_VERSION
	.align		4
        /*0020*/ 	.byte	0x03, 0x5f
        /*0022*/ 	.short	0x0101


	//----- nvinfo : EIATTR_EXIT_INSTR_OFFSETS
	.align		4
        /*0024*/ 	.byte	0x04, 0x1c
        /*0026*/ 	.short	(.L_154 - .L_153)


	//   ....[0]....
.L_153:
        /*0028*/ 	.word	0x00000010


	//----- nvinfo : EIATTR_MAX_THREADS
	.align		4
.L_154:
        /*002c*/ 	.byte	0x04, 0x05
        /*002e*/ 	.short	(.L_156 - .L_155)
.L_155:
        /*0030*/ 	.word	0x00000080
        /*0034*/ 	.word	0x00000001
        /*0038*/ 	.word	0x00000001


	//----- nvinfo : EIATTR_CBANK_PARAM_SIZE
	.align		4
.L_156:
        /*003c*/ 	.byte	0x03, 0x19
        /*003e*/ 	.short	0x0418


	//----- nvinfo : EIATTR_PARAM_CBANK
	.align		4
        /*0040*/ 	.byte	0x04, 0x0a
        /*0042*/ 	.short	(.L_158 - .L_157)
	.align		4
.L_157:
        /*0044*/ 	.word	index@(.nv.constant0._ZN7cutlass13device_kernelIN5flash19enable_sm80_to_sm89INS1_16FlashAttnFwdSm80INS1_25CollectiveMainloopFwdSm80ILi4ELi1ELb0EN4cute5tupleIJNS5_1CILi128EEENS7_ILi112EEENS7_ILi64EEEEEELi64ENS_10bfloat16_tEfNS_4arch4Sm80ELb1ELb0ELb0ELb1ELb1ELb0ELb1ELb0EEENS1_21CollectiveEpilogueFwdINS6_IJS8_SA_S9_EEENS6_IJNS7_ILi1EEESI_SI_EEESC_SE_Li128ELb1ELb1ELb0ELb0EEENS1_19SingleTileSchedulerILb1ELb0ELb1ELi128EEEEEEEEEvNT_6ParamsE)
        /*0048*/ 	.short	0x0210
        /*004a*/ 	.short	0x0418


	//----- nvinfo : EIATTR_SW_WAR
	.align		4
.L_158:
        /*004c*/ 	.byte	0x04, 0x36
        /*004e*/ 	.short	(.L_160 - .L_159)
.L_159:
        /*0050*/ 	.word	0x00000008
.L_160:


//--------------------- .nv.info._ZN7cutlass13device_kernelIN5flash19enable_sm80_to_sm89INS1_16FlashAttnFwdSm80INS1_25CollectiveMainloopFwdSm80ILi4ELi1ELb0EN4cute5tupleIJNS5_1CILi128EEENS7_ILi112EEENS7_ILi64EEEEEELi64ENS_10bfloat16_tEfNS_4arch4Sm80ELb1ELb0ELb0ELb1ELb1ELb1ELb1ELb0EEENS1_21CollectiveEpilogueFwdINS6_IJS8_SA_S9_EEENS6_IJNS7_ILi1EEESI_SI_EEESC_SE_Li128ELb1ELb1ELb0ELb0EEENS1_19SingleTileSchedulerILb1ELb0ELb1ELi128EEEEEEEEEvNT_6ParamsE --------------------------
	.section	.nv.info._ZN7cutlass13device_kernelIN5flash19enable_sm80_to_sm89INS1_16FlashAttnFwdSm80INS1_25CollectiveMainloopFwdSm80ILi4ELi1ELb0EN4cute5tupleIJNS5_1CILi128EEENS7_ILi112EEENS7_ILi64EEEEEELi64ENS_10bfloat16_tEfNS_4arch4Sm80ELb1ELb0ELb0ELb1ELb1ELb1ELb1ELb0EEENS1_21CollectiveEpilogueFwdINS6_IJS8_SA_S9_EEENS6_IJNS7_ILi1EEESI_SI_EEESC_SE_Li128ELb1ELb1ELb0ELb0EEENS1_19SingleTileSchedulerILb1ELb0ELb1ELi128EEEEEEEEEvNT_6ParamsE,"",@"SHT_CUDA_INFO"
	.sectionflags	@""
	.align	4


	//----- nvinfo : EIATTR_CUDA_API_VERSION
	.align		4
        /*0000*/ 	.byte	0x04, 0x37
        /*0002*/ 	.short	(.L_162 - .L_161)
.L_161:
        /*0004*/ 	.word	0x00000082


	//----- nvinfo : EIATTR_KPARAM_INFO
	.align		4
.L_162:
        /*0008*/ 	.byte	0x04, 0x17
        /*000a*/ 	.short	(.L_164 - .L_163)
.L_163:
        /*000c*/ 	.word	0x00000000
        /*0010*/ 	.short	0x0000
        /*0012*/ 	.short	0x0000
        /*0014*/ 	.byte	0x00, 0xf0, 0x61, 0x10


	//----- nvinfo : EIATTR_SPARSE_MMA_MASK
	.align		4
.L_164:
        /*0018*/ 	.byte	0x03, 0x50
        /*001a*/ 	.short	0x0000


	//----- nvinfo : EIATTR_MAXREG_COUNT
	.align		4
        /*001c*/ 	.byte	0x03, 0x1b
        /*001e*/ 	.short	0x00ff


	//----- nvinfo : EIATTR_MERCURY_ISA_VERSION
	.align		4
        /*0020*/ 	.byte	0x03, 0x5f
        /*0022*/ 	.short	0x0101


	//----- nvinfo : EIATTR_EXIT_INSTR_OFFSETS
	.align		4
        /*0024*/ 	.byte	0x04, 0x1c
        /*0026*/ 	.short	(.L_166 - .L_165)


	//   ....[0]....
.L_165:
        /*0028*/ 	.word	0x00000010


	//----- nvinfo : EIATTR_MAX_THREADS
	.align		4
.L_166:
        /*002c*/ 	.byte	0x04, 0x05
        /*002e*/ 	.short	(.L_168 - .L_167)
.L_167:
        /*0030*/ 	.word	0x00000080
        /*0034*/ 	.word	0x00000001
        /*0038*/ 	.word	0x00000001


	//----- nvinfo : EIATTR_CBANK_PARAM_SIZE
	.align		4
.L_168:
        /*003c*/ 	.byte	0x03, 0x19
        /*003e*/ 	.short	0x0418


	//----- nvinfo : EIATTR_PARAM_CBANK
	.align		4
        /*0040*/ 	.byte	0x04, 0x0a
        /*0042*/ 	.short	(.L_170 - .L_169)
	.align		4
.L_169:
        /*0044*/ 	.word	index@(.nv.constant0._ZN7cutlass13device_kernelIN5flash19enable_sm80_to_sm89INS1_16FlashAttnFwdSm80INS1_25CollectiveMainloopFwdSm80ILi4ELi1ELb0EN4cute5tupleIJNS5_1CILi128EEENS7_ILi112EEENS7_ILi64EEEEEELi64ENS_10bfloat16_tEfNS_4arch4Sm80ELb1ELb0ELb0ELb1ELb1ELb1ELb1ELb0EEENS1_21CollectiveEpilogueFwdINS6_IJS8_SA_S9_EEENS6_IJNS7_ILi1EEESI_SI_EEESC_SE_Li128ELb1ELb1ELb0ELb0EEENS1_19SingleTileSchedulerILb1ELb0ELb1ELi128EEEEEEEEEvNT_6ParamsE)
        /*0048*/ 	.short	0x0210
        /*004a*/ 	.short	0x0418


	//----- nvinfo : EIATTR_SW_WAR
	.align		4
.L_170:
        /*004c*/ 	.byte	0x04, 0x36
        /*004e*/ 	.short	(.L_172 - .L_171)
.L_171:
        /*0050*/ 	.word	0x00000008
.L_172:


//--------------------- .nv.callgraph             --------------------------
	.section	.nv.callgraph,"",@"SHT_CUDA_CALLGRAPH"
	.align	4
	.sectionentsize	8
	.align		4
        /*0000*/ 	.word	0x00000000
	.align		4
        /*0004*/ 	.word	0xffffffff
	.align		4
        /*0008*/ 	.word	0x00000000
	.align		4
        /*000c*/ 	.word	0xfffffffe
	.align		4
        /*0010*/ 	.word	0x00000000
	.align		4
        /*0014*/ 	.word	0xfffffffd
	.align		4
        /*0018*/ 	.word	0x00000000
	.align		4
        /*001c*/ 	.word	0xfffffffc


//--------------------- .nv.constant4             --------------------------
	.section	.nv.constant4,"a",@progbits
	.align	8
	.align		8
.nv.constant4:
        /*0000*/ 	.dword	_ZN71_INTERNAL_decf364e_35_flash_fwd_hdim64_bf16_paged_sm80_cu_cf07d2ef_38624cuda3std3__45__cpo5beginE
	.align		8
        /*0008*/ 	.dword	_ZN71_INTERNAL_decf364e_35_flash_fwd_hdim64_bf16_paged_sm80_cu_cf07d2ef_38624cuda3std3__45__cpo3endE
	.align		8
        /*0010*/ 	.dword	_ZN71_INTERNAL_decf364e_35_flash_fwd_hdim64_bf16_paged_sm80_cu_cf07d2ef_38624cuda3std3__45__cpo6cbeginE
	.align		8
        /*0018*/ 	.dword	_ZN71_INTERNAL_decf364e_35_flash_fwd_hdim64_bf16_paged_sm80_cu_cf07d2ef_38624cuda3std3__45__cpo4cendE
	.align		8
        /*0020*/ 	.dword	_ZN71_INTERNAL_decf364e_35_flash_fwd_hdim64_bf16_paged_sm80_cu_cf07d2ef_38624cuda3std3__473_GLOBAL__N__decf364e_35_flash_fwd_hdim64_bf16_paged_sm80_cu_cf07d2ef_38626ignoreE
	.align		8
        /*0028*/ 	.dword	_ZN71_INTERNAL_decf364e_35_flash_fwd_hdim64_bf16_paged_sm80_cu_cf07d2ef_38624cuda3std3__419piecewise_constructE
	.align		8
        /*0030*/ 	.dword	_ZN71_INTERNAL_decf364e_35_flash_fwd_hdim64_bf16_paged_sm80_cu_cf07d2ef_38624cuda3std3__48in_placeE
	.align		8
        /*0038*/ 	.dword	_ZN71_INTERNAL_decf364e_35_flash_fwd_hdim64_bf16_paged_sm80_cu_cf07d2ef_38624cuda3std6ranges3__45__cpo4swapE
	.align		8
        /*0040*/ 	.dword	_ZN71_INTERNAL_decf364e_35_flash_fwd_hdim64_bf16_paged_sm80_cu_cf07d2ef_38624cuda3std6ranges3__45__cpo9iter_moveE
	.align		8
        /*0048*/ 	.dword	_ZN71_INTERNAL_decf364e_35_flash_fwd_hdim64_bf16_paged_sm80_cu_cf07d2ef_38624cute7productE
	.align		8
        /*0050*/ 	.dword	_ZN71_INTERNAL_decf364e_35_flash_fwd_hdim64_bf16_paged_sm80_cu_cf07d2ef_38624cute1_E


//--------------------- .text._ZN7cutlass13device_kernelIN5flash19enable_sm80_to_sm89INS1_16FlashAttnFwdSm80INS1_25CollectiveMainloopFwdSm80ILi4ELi1ELb0EN4cute5tupleIJNS5_1CILi128EEENS7_ILi112EEENS7_ILi64EEEEEELi64ENS_10bfloat16_tEfNS_4arch4Sm80ELb0ELb0ELb0ELb0ELb1ELb0ELb1ELb0EEENS1_21CollectiveEpilogueFwdINS6_IJS8_SA_S9_EEENS6_IJNS7_ILi1EEESI_SI_EEESC_SE_Li128ELb0ELb1ELb0ELb0EEENS1_19SingleTileSchedulerILb0ELb0ELb1ELi128EEEEEEEEEvNT_6ParamsE --------------------------
	.section	.text._ZN7cutlass13device_kernelIN5flash19enable_sm80_to_sm89INS1_16FlashAttnFwdSm80INS1_25CollectiveMainloopFwdSm80ILi4ELi1ELb0EN4cute5tupleIJNS5_1CILi128EEENS7_ILi112EEENS7_ILi64EEEEEELi64ENS_10bfloat16_tEfNS_4arch4Sm80ELb0ELb0ELb0ELb0ELb1ELb0ELb1ELb0EEENS1_21CollectiveEpilogueFwdINS6_IJS8_SA_S9_EEENS6_IJNS7_ILi1EEESI_SI_EEESC_SE_Li128ELb0ELb1ELb0ELb0EEENS1_19SingleTileSchedulerILb0ELb0ELb1ELi128EEEEEEEEEvNT_6ParamsE,"ax",@progbits
	.align	128
.text._ZN7cutlass13device_kernelIN5flash19enable_sm80_to_sm89INS1_16FlashAttnFwdSm80INS1_25CollectiveMainloopFwdSm80ILi4ELi1ELb0EN4cute5tupleIJNS5_1CILi128EEENS7_ILi112EEENS7_ILi64EEEEEELi64ENS_10bfloat16_tEfNS_4arch4Sm80ELb0ELb0ELb0ELb0ELb1ELb0ELb1ELb0EEENS1_21CollectiveEpilogueFwdINS6_IJS8_SA_S9_EEENS6_IJNS7_ILi1EEESI_SI_EEESC_SE_Li128ELb0ELb1ELb0ELb0EEENS1_19SingleTileSchedulerILb0ELb0ELb1ELi128EEEEEEEEEvNT_6ParamsE:
        .type           _ZN7cutlass13device_kernelIN5flash19enable_sm80_to_sm89INS1_16FlashAttnFwdSm80INS1_25CollectiveMainloopFwdSm80ILi4ELi1ELb0EN4cute5tupleIJNS5_1CILi128EEENS7_ILi112EEENS7_ILi64EEEEEELi64ENS_10bfloat16_tEfNS_4arch4Sm80ELb0ELb0ELb0ELb0ELb1ELb0ELb1ELb0EEENS1_21CollectiveEpilogueFwdINS6_IJS8_SA_S9_EEENS6_IJNS7_ILi1EEESI_SI_EEESC_SE_Li128ELb0ELb1ELb0ELb0EEENS1_19SingleTileSchedulerILb0ELb0ELb1ELi128EEEEEEEEEvNT_6ParamsE,@function
        .size           _ZN7cutlass13device_kernelIN5flash19enable_sm80_to_sm89INS1_16FlashAttnFwdSm80INS1_25CollectiveMainloopFwdSm80ILi4ELi1ELb0EN4cute5tupleIJNS5_1CILi128EEENS7_ILi112EEENS7_ILi64EEEEEELi64ENS_10bfloat16_tEfNS_4arch4Sm80ELb0ELb0ELb0ELb0ELb1ELb0ELb1ELb0EEENS1_21CollectiveEpilogueFwdINS6_IJS8_SA_S9_EEENS6_IJNS7_ILi1EEESI_SI_EEESC_SE_Li128ELb0ELb1ELb0ELb0EEENS1_19SingleTileSchedulerILb0ELb0ELb1ELi128EEEEEEEEEvNT_6ParamsE,(.L_x_9 - _ZN7cutlass13device_kernelIN5flash19enable_sm80_to_sm89INS1_16FlashAttnFwdSm80INS1_25CollectiveMainloopFwdSm80ILi4ELi1ELb0EN4cute5tupleIJNS5_1CILi128EEENS7_ILi112EEENS7_ILi64EEEEEELi64ENS_10bfloat16_tEfNS_4arch4Sm80ELb0ELb0ELb0ELb0ELb1ELb0ELb1ELb0EEENS1_21CollectiveEpilogueFwdINS6_IJS8_SA_S9_EEENS6_IJNS7_ILi1EEESI_SI_EEESC_SE_Li128ELb0ELb1ELb0ELb0EEENS1_19SingleTileSchedulerILb0ELb0ELb1ELi128EEEEEEEEEvNT_6ParamsE)
        .other          _ZN7cutlass13device_kernelIN5flash19enable_sm80_to_sm89INS1_16FlashAttnFwdSm80INS1_25CollectiveMainloopFwdSm80ILi4ELi1ELb0EN4cute5tupleIJNS5_1CILi128EEENS7_ILi112EEENS7_ILi64EEEEEELi64ENS_10bfloat16_tEfNS_4arch4Sm80ELb0ELb0ELb0ELb0ELb1ELb0ELb1ELb0EEENS1_21CollectiveEpilogueFwdINS6_IJS8_SA_S9_EEENS6_IJNS7_ILi1EEESI_SI_EEESC_SE_Li128ELb0ELb1ELb0ELb0EEENS1_19SingleTileSchedulerILb0ELb0ELb1ELi128EEEEEEEEEvNT_6ParamsE,@"STO_CUDA_ENTRY STV_DEFAULT"
_ZN7cutlass13device_kernelIN5flash19enable_sm80_to_sm89INS1_16FlashAttnFwdSm80INS1_25CollectiveMainloopFwdSm80ILi4ELi1ELb0EN4cute5tupleIJNS5_1CILi128EEENS7_ILi112EEENS7_ILi64EEEEEELi64ENS_10bfloat16_tEfNS_4arch4Sm80ELb0ELb0ELb0ELb0ELb1ELb0ELb1ELb0EEENS1_21CollectiveEpilogueFwdINS6_IJS8_SA_S9_EEENS6_IJNS7_ILi1EEESI_SI_EEESC_SE_Li128ELb0ELb1ELb0ELb0EEENS1_19SingleTileSchedulerILb0ELb0ELb1ELi128EEEEEEEEEvNT_6ParamsE:
[----:B------:R-:W-:Y:S01]  /*0000*/  LDC R1, c[0x0][0x28] ;  /* 0x00000a00ff017b82 */ /* 0x000fe20000000800 */
[----:B------:R-:W-:Y:S05]  /*0010*/  EXIT ;  /* 0x000000000000794d */ /* 0x000fea0003800000 */
.L_x_0:
[----:B------:R-:W-:-:S00]  /*0020*/  BRA `(.L_x_0) ;  /* 0xfffffffc00fc7947 */ /* 0x000fc0000383ffff */
[----:B------:R-:W-:-:S00]  /*0030*/  NOP ;  /* 0x0000000000007918 */ /* 0x000fc00000000000 */
        /* <DEDUP_REMOVED lines=12> */
.L_x_9:


//--------------------- .text._ZN7cutlass13device_kernelIN5flash19enable_sm80_to_sm89INS1_16FlashAttnFwdSm80INS1_25CollectiveMainloopFwdSm80ILi4ELi1ELb0EN4cute5tupleIJNS5_1CILi128EEENS7_ILi112EEENS7_ILi64EEEEEELi64ENS_10bfloat16_tEfNS_4arch4Sm80ELb0ELb0ELb0ELb1ELb1ELb0ELb1ELb0EEENS1_21CollectiveEpilogueFwdINS6_IJS8_SA_S9_EEENS6_IJNS7_ILi1EEESI_SI_EEESC_SE_Li128ELb1ELb1ELb0ELb0EEENS1_19SingleTileSchedulerILb1ELb0ELb1ELi128EEEEEEEEEvNT_6ParamsE --------------------------
	.section	.text._ZN7cutlass13device_kernelIN5flash19enable_sm80_to_sm89INS1_16FlashAttnFwdSm80INS1_25CollectiveMainloopFwdSm80ILi4ELi1ELb0EN4cute5tupleIJNS5_1CILi128EEENS7_ILi112EEENS7_ILi64EEEEEELi64ENS_10bfloat16_tEfNS_4arch4Sm80ELb0ELb0ELb0ELb1ELb1ELb0ELb1ELb0EEENS1_21CollectiveEpilogueFwdINS6_IJS8_SA_S9_EEENS6_IJNS7_ILi1EEESI_SI_EEESC_SE_Li128ELb1ELb1ELb0ELb0EEENS1_19SingleTileSchedulerILb1ELb0ELb1ELi128EEEEEEEEEvNT_6ParamsE,"ax",@progbits
	.align	128
.text._ZN7cutlass13device_kernelIN5flash19enable_sm80_to_sm89INS1_16FlashAttnFwdSm80INS1_25CollectiveMainloopFwdSm80ILi4ELi1ELb0EN4cute5tupleIJNS5_1CILi128EEENS7_ILi112EEENS7_ILi64EEEEEELi64ENS_10bfloat16_tEfNS_4arch4Sm80ELb0ELb0ELb0ELb1ELb1ELb0ELb1ELb0EEENS1_21CollectiveEpilogueFwdINS6_IJS8_SA_S9_EEENS6_IJNS7_ILi1EEESI_SI_EEESC_SE_Li128ELb1ELb1ELb0ELb0EEENS1_19SingleTileSchedulerILb1ELb0ELb1ELi128EEEEEEEEEvNT_6ParamsE:
        .type           _ZN7cutlass13device_kernelIN5flash19enable_sm80_to_sm89INS1_16FlashAttnFwdSm80INS1_25CollectiveMainloopFwdSm80ILi4ELi1ELb0EN4cute5tupleIJNS5_1CILi128EEENS7_ILi112EEENS7_ILi64EEEEEELi64ENS_10bfloat16_tEfNS_4arch4Sm80ELb0ELb0ELb0ELb1ELb1ELb0ELb1ELb0EEENS1_21CollectiveEpilogueFwdINS6_IJS8_SA_S9_EEENS6_IJNS7_ILi1EEESI_SI_EEESC_SE_Li128ELb1ELb1ELb0ELb0EEENS1_19SingleTileSchedulerILb1ELb0ELb1ELi128EEEEEEEEEvNT_6ParamsE,@function
        .size           _ZN7cutlass13device_kernelIN5flash19enable_sm80_to_sm89INS1_16FlashAttnFwdSm80INS1_25CollectiveMainloopFwdSm80ILi4ELi1ELb0EN4cute5tupleIJNS5_1CILi128EEENS7_ILi112EEENS7_ILi64EEEEEELi64ENS_10bfloat16_tEfNS_4arch4Sm80ELb0ELb0ELb0ELb1ELb1ELb0ELb1ELb0EEENS1_21CollectiveEpilogueFwdINS6_IJS8_SA_S9_EEENS6_IJNS7_ILi1EEESI_SI_EEESC_SE_Li128ELb1ELb1ELb0ELb0EEENS1_19SingleTileSchedulerILb1ELb0ELb1ELi128EEEEEEEEEvNT_6ParamsE,(.L_x_10 - _ZN7cutlass13device_kernelIN5flash19enable_sm80_to_sm89INS1_16FlashAttnFwdSm80INS1_25CollectiveMainloopFwdSm80ILi4ELi1ELb0EN4cute5tupleIJNS5_1CILi128EEENS7_ILi112EEENS7_ILi64EEEEEELi64ENS_10bfloat16_tEfNS_4arch4Sm80ELb0ELb0ELb0ELb1ELb1ELb0ELb1ELb0EEENS1_21CollectiveEpilogueFwdINS6_IJS8_SA_S9_EEENS6_IJNS7_ILi1EEESI_SI_EEESC_SE_Li128ELb1ELb1ELb0ELb0EEENS1_19SingleTileSchedulerILb1ELb0ELb1ELi128EEEEEEEEEvNT_6ParamsE)
        .other          _ZN7cutlass13device_kernelIN5flash19enable_sm80_to_sm89INS1_16FlashAttnFwdSm80INS1_25CollectiveMainloopFwdSm80ILi4ELi1ELb0EN4cute5tupleIJNS5_1CILi128EEENS7_ILi112EEENS7_ILi64EEEEEELi64ENS_10bfloat16_tEfNS_4arch4Sm80ELb0ELb0ELb0ELb1ELb1ELb0ELb1ELb0EEENS1_21CollectiveEpilogueFwdINS6_IJS8_SA_S9_EEENS6_IJNS7_ILi1EEESI_SI_EEESC_SE_Li128ELb1ELb1ELb0ELb0EEENS1_19SingleTileSchedulerILb1ELb0ELb1ELi128EEEEEEEEEvNT_6ParamsE,@"STO_CUDA_ENTRY STV_DEFAULT"
_ZN7cutlass13device_kernelIN5flash19enable_sm80_to_sm89INS1_16FlashAttnFwdSm80INS1_25CollectiveMainloopFwdSm80ILi4ELi1ELb0EN4cute5tupleIJNS5_1CILi128EEENS7_ILi112EEENS7_ILi64EEEEEELi64ENS_10bfloat16_tEfNS_4arch4Sm80ELb0ELb0ELb0ELb1ELb1ELb0ELb1ELb0EEENS1_21CollectiveEpilogueFwdINS6_IJS8_SA_S9_EEENS6_IJNS7_ILi1EEESI_SI_EEESC_SE_Li128ELb1ELb1ELb0ELb0EEENS1_19SingleTileSchedulerILb1ELb0ELb1ELi128EEEEEEEEEvNT_6ParamsE:
[----:B------:R-:W-:Y:S01]  /*0000*/  LDC R1, c[0x0][0x28] ;  /* 0x00000a00ff017b82 */ /* 0x000fe20000000800 */
[----:B------:R-:W-:Y:S05]  /*0010*/  EXIT ;  /* 0x000000000000794d */ /* 0x000fea0003800000 */
.L_x_1:
        /* <DEDUP_REMOVED lines=14> */
.L_x_10:


//--------------------- .text._ZN7cutlass13device_kernelIN5flash19enable_sm80_to_sm89INS1_16FlashAttnFwdSm80INS1_25CollectiveMainloopFwdSm80ILi4ELi1ELb0EN4cute5tupleIJNS5_1CILi128EEENS7_ILi112EEENS7_ILi64EEEEEELi64ENS_10bfloat16_tEfNS_4arch4Sm80ELb0ELb0ELb0ELb1ELb1ELb1ELb1ELb0EEENS1_21CollectiveEpilogueFwdINS6_IJS8_SA_S9_EEENS6_IJNS7_ILi1EEESI_SI_EEESC_SE_Li128ELb1ELb1ELb0ELb0EEENS1_19SingleTileSchedulerILb1ELb0ELb1ELi128EEEEEEEEEvNT_6ParamsE --------------------------
	.section	.text._ZN7cutlass13device_kernelIN5flash19enable_sm80_to_sm89INS1_16FlashAttnFwdSm80INS1_25CollectiveMainloopFwdSm80ILi4ELi1ELb0EN4cute5tupleIJNS5_1CILi128EEENS7_ILi112EEENS7_ILi64EEEEEELi64ENS_10bfloat16_tEfNS_4arch4Sm80ELb0ELb0ELb0ELb1ELb1ELb1ELb1ELb0EEENS1_21CollectiveEpilogueFwdINS6_IJS8_SA_S9_EEENS6_IJNS7_ILi1EEESI_SI_EEESC_SE_Li128ELb1ELb1ELb0ELb0EEENS1_19SingleTileSchedulerILb1ELb0ELb1ELi128EEEEEEEEEvNT_6ParamsE,"ax",@progbits
	.align	128
.text._ZN7cutlass13device_kernelIN5flash19enable_sm80_to_sm89INS1_16FlashAttnFwdSm80INS1_25CollectiveMainloopFwdSm80ILi4ELi1ELb0EN4cute5tupleIJNS5_1CILi128EEENS7_ILi112EEENS7_ILi64EEEEEELi64ENS_10bfloat16_tEfNS_4arch4Sm80ELb0ELb0ELb0ELb1ELb1ELb1ELb1ELb0EEENS1_21CollectiveEpilogueFwdINS6_IJS8_SA_S9_EEENS6_IJNS7_ILi1EEESI_SI_EEESC_SE_Li128ELb1ELb1ELb0ELb0EEENS1_19SingleTileSchedulerILb1ELb0ELb1ELi128EEEEEEEEEvNT_6ParamsE:
        .type           _ZN7cutlass13device_kernelIN5flash19enable_sm80_to_sm89INS1_16FlashAttnFwdSm80INS1_25CollectiveMainloopFwdSm80ILi4ELi1ELb0EN4cute5tupleIJNS5_1CILi128EEENS7_ILi112EEENS7_ILi64EEEEEELi64ENS_10bfloat16_tEfNS_4arch4Sm80ELb0ELb0ELb0ELb1ELb1ELb1ELb1ELb0EEENS1_21CollectiveEpilogueFwdINS6_IJS8_SA_S9_EEENS6_IJNS7_ILi1EEESI_SI_EEESC_SE_Li128ELb1ELb1ELb0ELb0EEENS1_19SingleTileSchedulerILb1ELb0ELb1ELi128EEEEEEEEEvNT_6ParamsE,@function
        .size           _ZN7cutlass13device_kernelIN5flash19enable_sm80_to_sm89INS1_16FlashAttnFwdSm80INS1_25CollectiveMainloopFwdSm80ILi4ELi1ELb0EN4cute5tupleIJNS5_1CILi128EEENS7_ILi112EEENS7_ILi64EEEEEELi64ENS_10bfloat16_tEfNS_4arch4Sm80ELb0ELb0ELb0ELb1ELb1ELb1ELb1ELb0EEENS1_21CollectiveEpilogueFwdINS6_IJS8_SA_S9_EEENS6_IJNS7_ILi1EEESI_SI_EEESC_SE_Li128ELb1ELb1ELb0ELb0EEENS1_19SingleTileSchedulerILb1ELb0ELb1ELi128EEEEEEEEEvNT_6ParamsE,(.L_x_11 - _ZN7cutlass13device_kernelIN5flash19enable_sm80_to_sm89INS1_16FlashAttnFwdSm80INS1_25CollectiveMainloopFwdSm80ILi4ELi1ELb0EN4cute5tupleIJNS5_1CILi128EEENS7_ILi112EEENS7_ILi64EEEEEELi64ENS_10bfloat16_tEfNS_4arch4Sm80ELb0ELb0ELb0ELb1ELb1ELb1ELb1ELb0EEENS1_21CollectiveEpilogueFwdINS6_IJS8_SA_S9_EEENS6_IJNS7_ILi1EEESI_SI_EEESC_SE_Li128ELb1ELb1ELb0ELb0EEENS1_19SingleTileSchedulerILb1ELb0ELb1ELi128EEEEEEEEEvNT_6ParamsE)
        .other          _ZN7cutlass13device_kernelIN5flash19enable_sm80_to_sm89INS1_16FlashAttnFwdSm80INS1_25CollectiveMainloopFwdSm80ILi4ELi1ELb0EN4cute5tupleIJNS5_1CILi128EEENS7_ILi112EEENS7_ILi64EEEEEELi64ENS_10bfloat16_tEfNS_4arch4Sm80ELb0ELb0ELb0ELb1ELb1ELb1ELb1ELb0EEENS1_21CollectiveEpilogueFwdINS6_IJS8_SA_S9_EEENS6_IJNS7_ILi1EEESI_SI_EEESC_SE_Li128ELb1ELb1ELb0ELb0EEENS1_19SingleTileSchedulerILb1ELb0ELb1ELi128EEEEEEEEEvNT_6ParamsE,@"STO_CUDA_ENTRY STV_DEFAULT"
_ZN7cutlass13device_kernelIN5flash19enable_sm80_to_sm89INS1_16FlashAttnFwdSm80INS1_25CollectiveMainloopFwdSm80ILi4ELi1ELb0EN4cute5tupleIJNS5_1CILi128EEENS7_ILi112EEENS7_ILi64EEEEEELi64ENS_10bfloat16_tEfNS_4arch4Sm80ELb0ELb0ELb0ELb1ELb1ELb1ELb1ELb0EEENS1_21CollectiveEpilogueFwdINS6_IJS8_SA_S9_EEENS6_IJNS7_ILi1EEESI_SI_EEESC_SE_Li128ELb1ELb1ELb0ELb0EEENS1_19SingleTileSchedulerILb1ELb0ELb1ELi128EEEEEEEEEvNT_6ParamsE:
[----:B------:R-:W-:Y:S01]  /*0000*/  LDC R1, c[0x0][0x28] ;  /* 0x00000a00ff017b82 */ /* 0x000fe20000000800 */
[----:B------:R-:W-:Y:S05]  /*0010*/  EXIT ;  /* 0x000000000000794d */ /* 0x000fea0003800000 */
.L_x_2:
        /* <DEDUP_REMOVED lines=14> */
.L_x_11:


//--------------------- .text._ZN7cutlass13device_kernelIN5flash19enable_sm80_to_sm89INS1_16FlashAttnFwdSm80INS1_25CollectiveMainloopFwdSm80ILi4ELi1ELb0EN4cute5tupleIJNS5_1CILi128EEENS7_ILi96EEENS7_ILi64EEEEEELi64ENS_10bfloat16_tEfNS_4arch4Sm80ELb0ELb1ELb0ELb0ELb1ELb0ELb1ELb0EEENS1_21CollectiveEpilogueFwdINS6_IJS8_SA_S9_EEENS6_IJNS7_ILi1EEESI_SI_EEESC_SE_Li128ELb0ELb1ELb0ELb0EEENS1_19SingleTileSchedulerILb0ELb0ELb1ELi128EEEEEEEEEvNT_6ParamsE --------------------------
	.section	.text._ZN7cutlass13device_kernelIN5flash19enable_sm80_to_sm89INS1_16FlashAttnFwdSm80INS1_25CollectiveMainloopFwdSm80ILi4ELi1ELb0EN4cute5tupleIJNS5_1CILi128EEENS7_ILi96EEENS7_ILi64EEEEEELi64ENS_10bfloat16_tEfNS_4arch4Sm80ELb0ELb1ELb0ELb0ELb1ELb0ELb1ELb0EEENS1_21CollectiveEpilogueFwdINS6_IJS8_SA_S9_EEENS6_IJNS7_ILi1EEESI_SI_EEESC_SE_Li128ELb0ELb1ELb0ELb0EEENS1_19SingleTileSchedulerILb0ELb0ELb1ELi128EEEEEEEEEvNT_6ParamsE,"ax",@progbits
	.align	128
.text._ZN7cutlass13device_kernelIN5flash19enable_sm80_to_sm89INS1_16FlashAttnFwdSm80INS1_25CollectiveMainloopFwdSm80ILi4ELi1ELb0EN4cute5tupleIJNS5_1CILi128EEENS7_ILi96EEENS7_ILi64EEEEEELi64ENS_10bfloat16_tEfNS_4arch4Sm80ELb0ELb1ELb0ELb0ELb1ELb0ELb1ELb0EEENS1_21CollectiveEpilogueFwdINS6_IJS8_SA_S9_EEENS6_IJNS7_ILi1EEESI_SI_EEESC_SE_Li128ELb0ELb1ELb0ELb0EEENS1_19SingleTileSchedulerILb0ELb0ELb1ELi128EEEEEEEEEvNT_6ParamsE:
        .type           _ZN7cutlass13device_kernelIN5flash19enable_sm80_to_sm89INS1_16FlashAttnFwdSm80INS1_25CollectiveMainloopFwdSm80ILi4ELi1ELb0EN4cute5tupleIJNS5_1CILi128EEENS7_ILi96EEENS7_ILi64EEEEEELi64ENS_10bfloat16_tEfNS_4arch4Sm80ELb0ELb1ELb0ELb0ELb1ELb0ELb1ELb0EEENS1_21CollectiveEpilogueFwdINS6_IJS8_SA_S9_EEENS6_IJNS7_ILi1EEESI_SI_EEESC_SE_Li128ELb0ELb1ELb0ELb0EEENS1_19SingleTileSchedulerILb0ELb0ELb1ELi128EEEEEEEEEvNT_6ParamsE,@function
        .size           _ZN7cutlass13device_kernelIN5flash19enable_sm80_to_sm89INS1_16FlashAttnFwdSm80INS1_25CollectiveMainloopFwdSm80ILi4ELi1ELb0EN4cute5tupleIJNS5_1CILi128EEENS7_ILi96EEENS7_ILi64EEEEEELi64ENS_10bfloat16_tEfNS_4arch4Sm80ELb0ELb1ELb0ELb0ELb1ELb0ELb1ELb0EEENS1_21CollectiveEpilogueFwdINS6_IJS8_SA_S9_EEENS6_IJNS7_ILi1EEESI_SI_EEESC_SE_Li128ELb0ELb1ELb0ELb0EEENS1_19SingleTileSchedulerILb0ELb0ELb1ELi128EEEEEEEEEvNT_6ParamsE,(.L_x_12 - _ZN7cutlass13device_kernelIN5flash19enable_sm80_to_sm89INS1_16FlashAttnFwdSm80INS1_25CollectiveMainloopFwdSm80ILi4ELi1ELb0EN4cute5tupleIJNS5_1CILi128EEENS7_ILi96EEENS7_ILi64EEEEEELi64ENS_10bfloat16_tEfNS_4arch4Sm80ELb0ELb1ELb0ELb0ELb1ELb0ELb1ELb0EEENS1_21CollectiveEpilogueFwdINS6_IJS8_SA_S9_EEENS6_IJNS7_ILi1EEESI_SI_EEESC_SE_Li128ELb0ELb1ELb0ELb0EEENS1_19SingleTileSchedulerILb0ELb0ELb1ELi128EEEEEEEEEvNT_6ParamsE)
        .other          _ZN7cutlass13device_kernelIN5flash19enable_sm80_to_sm89INS1_16FlashAttnFwdSm80INS1_25CollectiveMainloopFwdSm80ILi4ELi1ELb0EN4cute5tupleIJNS5_1CILi128EEENS7_ILi96EEENS7_ILi64EEEEEELi64ENS_10bfloat16_tEfNS_4arch4Sm80ELb0ELb1ELb0ELb0ELb1ELb0ELb1ELb0EEENS1_21CollectiveEpilogueFwdINS6_IJS8_SA_S9_EEENS6_IJNS7_ILi1EEESI_SI_EEESC_SE_Li128ELb0ELb1ELb0ELb0EEENS1_19SingleTileSchedulerILb0ELb0ELb1ELi128EEEEEEEEEvNT_6ParamsE,@"STO_CUDA_ENTRY STV_DEFAULT"
_ZN7cutlass13device_kernelIN5flash19enable_sm80_to_sm89INS1_16FlashAttnFwdSm80INS1_25CollectiveMainloopFwdSm80ILi4ELi1ELb0EN4cute5tupleIJNS5_1CILi128EEENS7_ILi96EEENS7_ILi64EEEEEELi64ENS_10bfloat16_tEfNS_4arch4Sm80ELb0ELb1ELb0ELb0ELb1ELb0ELb1ELb0EEENS1_21CollectiveEpilogueFwdINS6_IJS8_SA_S9_EEENS6_IJNS7_ILi1EEESI_SI_EEESC_SE_Li128ELb0ELb1ELb0ELb0EEENS1_19SingleTileSchedulerILb0ELb0ELb1ELi128EEEEEEEEEvNT_6ParamsE:
[----:B------:R-:W-:Y:S01]  /*0000*/  LDC R1, c[0x0][0x28] ;  /* 0x00000a00ff017b82 */ /* 0x000fe20000000800 */
[----:B------:R-:W-:Y:S05]  /*0010*/  EXIT ;  /* 0x000000000000794d */ /* 0x000fea0003800000 */
.L_x_3:
        /* <DEDUP_REMOVED lines=14> */
.L_x_12:


//--------------------- .text._ZN7cutlass13device_kernelIN5flash19enable_sm80_to_sm89INS1_16FlashAttnFwdSm80INS1_25CollectiveMainloopFwdSm80ILi4ELi1ELb0EN4cute5tupleIJNS5_1CILi128EEENS7_ILi96EEENS7_ILi64EEEEEELi64ENS_10bfloat16_tEfNS_4arch4Sm80ELb0ELb1ELb0ELb1ELb1ELb0ELb1ELb0EEENS1_21CollectiveEpilogueFwdINS6_IJS8_SA_S9_EEENS6_IJNS7_ILi1EEESI_SI_EEESC_SE_Li128ELb1ELb1ELb0ELb0EEENS1_19SingleTileSchedulerILb1ELb0ELb1ELi128EEEEEEEEEvNT_6ParamsE --------------------------
	.section	.text._ZN7cutlass13device_kernelIN5flash19enable_sm80_to_sm89INS1_16FlashAttnFwdSm80INS1_25CollectiveMainloopFwdSm80ILi4ELi1ELb0EN4cute5tupleIJNS5_1CILi128EEENS7_ILi96EEENS7_ILi64EEEEEELi64ENS_10bfloat16_tEfNS_4arch4Sm80ELb0ELb1ELb0ELb1ELb1ELb0ELb1ELb0EEENS1_21CollectiveEpilogueFwdINS6_IJS8_SA_S9_EEENS6_IJNS7_ILi1EEESI_SI_EEESC_SE_Li128ELb1ELb1ELb0ELb0EEENS1_19SingleTileSchedulerILb1ELb0ELb1ELi128EEEEEEEEEvNT_6ParamsE,"ax",@progbits
	.align	128
.text._ZN7cutlass13device_kernelIN5flash19enable_sm80_to_sm89INS1_16FlashAttnFwdSm80INS1_25CollectiveMainloopFwdSm80ILi4ELi1ELb0EN4cute5tupleIJNS5_1CILi128EEENS7_ILi96EEENS7_ILi64EEEEEELi64ENS_10bfloat16_tEfNS_4arch4Sm80ELb0ELb1ELb0ELb1ELb1ELb0ELb1ELb0EEENS1_21CollectiveEpilogueFwdINS6_IJS8_SA_S9_EEENS6_IJNS7_ILi1EEESI_SI_EEESC_SE_Li128ELb1ELb1ELb0ELb0EEENS1_19SingleTileSchedulerILb1ELb0ELb1ELi128EEEEEEEEEvNT_6ParamsE:
        .type           _ZN7cutlass13device_kernelIN5flash19enable_sm80_to_sm89INS1_16FlashAttnFwdSm80INS1_25CollectiveMainloopFwdSm80ILi4ELi1ELb0EN4cute5tupleIJNS5_1CILi128EEENS7_ILi96EEENS7_ILi64EEEEEELi64ENS_10bfloat16_tEfNS_4arch4Sm80ELb0ELb1ELb0ELb1ELb1ELb0ELb1ELb0EEENS1_21CollectiveEpilogueFwdINS6_IJS8_SA_S9_EEENS6_IJNS7_ILi1EEESI_SI_EEESC_SE_Li128ELb1ELb1ELb0ELb0EEENS1_19SingleTileSchedulerILb1ELb0ELb1ELi128EEEEEEEEEvNT_6ParamsE,@function
        .size           _ZN7cutlass13device_kernelIN5flash19enable_sm80_to_sm89INS1_16FlashAttnFwdSm80INS1_25CollectiveMainloopFwdSm80ILi4ELi1ELb0EN4cute5tupleIJNS5_1CILi128EEENS7_ILi96EEENS7_ILi64EEEEEELi64ENS_10bfloat16_tEfNS_4arch4Sm80ELb0ELb1ELb0ELb1ELb1ELb0ELb1ELb0EEENS1_21CollectiveEpilogueFwdINS6_IJS8_SA_S9_EEENS6_IJNS7_ILi1EEESI_SI_EEESC_SE_Li128ELb1ELb1ELb0ELb0EEENS1_19SingleTileSchedulerILb1ELb0ELb1ELi128EEEEEEEEEvNT_6ParamsE,(.L_x_13 - _ZN7cutlass13device_kernelIN5flash19enable_sm80_to_sm89INS1_16FlashAttnFwdSm80INS1_25CollectiveMainloopFwdSm80ILi4ELi1ELb0EN4cute5tupleIJNS5_1CILi128EEENS7_ILi96EEENS7_ILi64EEEEEELi64ENS_10bfloat16_tEfNS_4arch4Sm80ELb0ELb1ELb0ELb1ELb1ELb0ELb1ELb0EEENS1_21CollectiveEpilogueFwdINS6_IJS8_SA_S9_EEENS6_IJNS7_ILi1EEESI_SI_EEESC_SE_Li128ELb1ELb1ELb0ELb0EEENS1_19SingleTileSchedulerILb1ELb0ELb1ELi128EEEEEEEEEvNT_6ParamsE)
        .other          _ZN7cutlass13device_kernelIN5flash19enable_sm80_to_sm89INS1_16FlashAttnFwdSm80INS1_25CollectiveMainloopFwdSm80ILi4ELi1ELb0EN4cute5tupleIJNS5_1CILi128EEENS7_ILi96EEENS7_ILi64EEEEEELi64ENS_10bfloat16_tEfNS_4arch4Sm80ELb0ELb1ELb0ELb1ELb1ELb0ELb1ELb0EEENS1_21CollectiveEpilogueFwdINS6_IJS8_SA_S9_EEENS6_IJNS7_ILi1EEESI_SI_EEESC_SE_Li128ELb1ELb1ELb0ELb0EEENS1_19SingleTileSchedulerILb1ELb0ELb1ELi128EEEEEEEEEvNT_6ParamsE,@"STO_CUDA_ENTRY STV_DEFAULT"
_ZN7cutlass13device_kernelIN5flash19enable_sm80_to_sm89INS1_16FlashAttnFwdSm80INS1_25CollectiveMainloopFwdSm80ILi4ELi1ELb0EN4cute5tupleIJNS5_1CILi128EEENS7_ILi96EEENS7_ILi64EEEEEELi64ENS_10bfloat16_tEfNS_4arch4Sm80ELb0ELb1ELb0ELb1ELb1ELb0ELb1ELb0EEENS1_21CollectiveEpilogueFwdINS6_IJS8_SA_S9_EEENS6_IJNS7_ILi1EEESI_SI_EEESC_SE_Li128ELb1ELb1ELb0ELb0EEENS1_19SingleTileSchedulerILb1ELb0ELb1ELi128EEEEEEEEEvNT_6ParamsE:
[----:B------:R-:W-:Y:S01]  /*0000*/  LDC R1, c[0x0][0x28] ;  /* 0x00000a00ff017b82 */ /* 0x000fe20000000800 */
[----:B------:R-:W-:Y:S05]  /*0010*/  EXIT ;  /* 0x000000000000794d */ /* 0x000fea0003800000 */
.L_x_4:
        /* <DEDUP_REMOVED lines=14> */
.L_x_13:


//--------------------- .text._ZN7cutlass13device_kernelIN5flash19enable_sm80_to_sm89INS1_16FlashAttnFwdSm80INS1_25CollectiveMainloopFwdSm80ILi4ELi1ELb0EN4cute5tupleIJNS5_1CILi128EEENS7_ILi96EEENS7_ILi64EEEEEELi64ENS_10bfloat16_tEfNS_4arch4Sm80ELb0ELb1ELb0ELb1ELb1ELb1ELb1ELb0EEENS1_21CollectiveEpilogueFwdINS6_IJS8_SA_S9_EEENS6_IJNS7_ILi1EEESI_SI_EEESC_SE_Li128ELb1ELb1ELb0ELb0EEENS1_19SingleTileSchedulerILb1ELb0ELb1ELi128EEEEEEEEEvNT_6ParamsE --------------------------
	.section	.text._ZN7cutlass13device_kernelIN5flash19enable_sm80_to_sm89INS1_16FlashAttnFwdSm80INS1_25CollectiveMainloopFwdSm80ILi4ELi1ELb0EN4cute5tupleIJNS5_1CILi128EEENS7_ILi96EEENS7_ILi64EEEEEELi64ENS_10bfloat16_tEfNS_4arch4Sm80ELb0ELb1ELb0ELb1ELb1ELb1ELb1ELb0EEENS1_21CollectiveEpilogueFwdINS6_IJS8_SA_S9_EEENS6_IJNS7_ILi1EEESI_SI_EEESC_SE_Li128ELb1ELb1ELb0ELb0EEENS1_19SingleTileSchedulerILb1ELb0ELb1ELi128EEEEEEEEEvNT_6ParamsE,"ax",@progbits
	.align	128
.text._ZN7cutlass13device_kernelIN5flash19enable_sm80_to_sm89INS1_16FlashAttnFwdSm80INS1_25CollectiveMainloopFwdSm80ILi4ELi1ELb0EN4cute5tupleIJNS5_1CILi128EEENS7_ILi96EEENS7_ILi64EEEEEELi64ENS_10bfloat16_tEfNS_4arch4Sm80ELb0ELb1ELb0ELb1ELb1ELb1ELb1ELb0EEENS1_21CollectiveEpilogueFwdINS6_IJS8_SA_S9_EEENS6_IJNS7_ILi1EEESI_SI_EEESC_SE_Li128ELb1ELb1ELb0ELb0EEENS1_19SingleTileSchedulerILb1ELb0ELb1ELi128EEEEEEEEEvNT_6ParamsE:
        .type           _ZN7cutlass13device_kernelIN5flash19enable_sm80_to_sm89INS1_16FlashAttnFwdSm80INS1_25CollectiveMainloopFwdSm80ILi4ELi1ELb0EN4cute5tupleIJNS5_1CILi128EEENS7_ILi96EEENS7_ILi64EEEEEELi64ENS_10bfloat16_tEfNS_4arch4Sm80ELb0ELb1ELb0ELb1ELb1ELb1ELb1ELb0EEENS1_21CollectiveEpilogueFwdINS6_IJS8_SA_S9_EEENS6_IJNS7_ILi1EEESI_SI_EEESC_SE_Li128ELb1ELb1ELb0ELb0EEENS1_19SingleTileSchedulerILb1ELb0ELb1ELi128EEEEEEEEEvNT_6ParamsE,@function
        .size           _ZN7cutlass13device_kernelIN5flash19enable_sm80_to_sm89INS1_16FlashAttnFwdSm80INS1_25CollectiveMainloopFwdSm80ILi4ELi1ELb0EN4cute5tupleIJNS5_1CILi128EEENS7_ILi96EEENS7_ILi64EEEEEELi64ENS_10bfloat16_tEfNS_4arch4Sm80ELb0ELb1ELb0ELb1ELb1ELb1ELb1ELb0EEENS1_21CollectiveEpilogueFwdINS6_IJS8_SA_S9_EEENS6_IJNS7_ILi1EEESI_SI_EEESC_SE_Li128ELb1ELb1ELb0ELb0EEENS1_19SingleTileSchedulerILb1ELb0ELb1ELi128EEEEEEEEEvNT_6ParamsE,(.L_x_14 - _ZN7cutlass13device_kernelIN5flash19enable_sm80_to_sm89INS1_16FlashAttnFwdSm80INS1_25CollectiveMainloopFwdSm80ILi4ELi1ELb0EN4cute5tupleIJNS5_1CILi128EEENS7_ILi96EEENS7_ILi64EEEEEELi64ENS_10bfloat16_tEfNS_4arch4Sm80ELb0ELb1ELb0ELb1ELb1ELb1ELb1ELb0EEENS1_21CollectiveEpilogueFwdINS6_IJS8_SA_S9_EEENS6_IJNS7_ILi1EEESI_SI_EEESC_SE_Li128ELb1ELb1ELb0ELb0EEENS1_19SingleTileSchedulerILb1ELb0ELb1ELi128EEEEEEEEEvNT_6ParamsE)
        .other          _ZN7cutlass13device_kernelIN5flash19enable_sm80_to_sm89INS1_16FlashAttnFwdSm80INS1_25CollectiveMainloopFwdSm80ILi4ELi1ELb0EN4cute5tupleIJNS5_1CILi128EEENS7_ILi96EEENS7_ILi64EEEEEELi64ENS_10bfloat16_tEfNS_4arch4Sm80ELb0ELb1ELb0ELb1ELb1ELb1ELb1ELb0EEENS1_21CollectiveEpilogueFwdINS6_IJS8_SA_S9_EEENS6_IJNS7_ILi1EEESI_SI_EEESC_SE_Li128ELb1ELb1ELb0ELb0EEENS1_19SingleTileSchedulerILb1ELb0ELb1ELi128EEEEEEEEEvNT_6ParamsE,@"STO_CUDA_ENTRY STV_DEFAULT"
_ZN7cutlass13device_kernelIN5flash19enable_sm80_to_sm89INS1_16FlashAttnFwdSm80INS1_25CollectiveMainloopFwdSm80ILi4ELi1ELb0EN4cute5tupleIJNS5_1CILi128EEENS7_ILi96EEENS7_ILi64EEEEEELi64ENS_10bfloat16_tEfNS_4arch4Sm80ELb0ELb1ELb0ELb1ELb1ELb1ELb1ELb0EEENS1_21CollectiveEpilogueFwdINS6_IJS8_SA_S9_EEENS6_IJNS7_ILi1EEESI_SI_EEESC_SE_Li128ELb1ELb1ELb0ELb0EEENS1_19SingleTileSchedulerILb1ELb0ELb1ELi128EEEEEEEEEvNT_6ParamsE:
[----:B------:R-:W-:Y:S01]  /*0000*/  LDC R1, c[0x0][0x28] ;  /* 0x00000a00ff017b82 */ /* 0x000fe20000000800 */
[----:B------:R-:W-:Y:S05]  /*0010*/  EXIT ;  /* 0x000000000000794d */ /* 0x000fea0003800000 */
.L_x_5:
        /* <DEDUP_REMOVED lines=14> */
.L_x_14:


//--------------------- .text._ZN7cutlass13device_kernelIN5flash19enable_sm80_to_sm89INS1_16FlashAttnFwdSm80INS1_25CollectiveMainloopFwdSm80ILi4ELi1ELb0EN4cute5tupleIJNS5_1CILi128EEENS7_ILi112EEENS7_ILi64EEEEEELi64ENS_10bfloat16_tEfNS_4arch4Sm80ELb1ELb0ELb0ELb0ELb1ELb0ELb1ELb0EEENS1_21CollectiveEpilogueFwdINS6_IJS8_SA_S9_EEENS6_IJNS7_ILi1EEESI_SI_EEESC_SE_Li128ELb0ELb1ELb0ELb0EEENS1_30DynamicPersistentTileSchedulerILi128ELi128ELb0ELb1ELb0EEEEEEEEEvNT_6ParamsE --------------------------
	.section	.text._ZN7cutlass13device_kernelIN5flash19enable_sm80_to_sm89INS1_16FlashAttnFwdSm80INS1_25CollectiveMainloopFwdSm80ILi4ELi1ELb0EN4cute5tupleIJNS5_1CILi128EEENS7_ILi112EEENS7_ILi64EEEEEELi64ENS_10bfloat16_tEfNS_4arch4Sm80ELb1ELb0ELb0ELb0ELb1ELb0ELb1ELb0EEENS1_21CollectiveEpilogueFwdINS6_IJS8_SA_S9_EEENS6_IJNS7_ILi1EEESI_SI_EEESC_SE_Li128ELb0ELb1ELb0ELb0EEENS1_30DynamicPersistentTileSchedulerILi128ELi128ELb0ELb1ELb0EEEEEEEEEvNT_6ParamsE,"ax",@progbits
	.align	128
.text._ZN7cutlass13device_kernelIN5flash19enable_sm80_to_sm89INS1_16FlashAttnFwdSm80INS1_25CollectiveMainloopFwdSm80ILi4ELi1ELb0EN4cute5tupleIJNS5_1CILi128EEENS7_ILi112EEENS7_ILi64EEEEEELi64ENS_10bfloat16_tEfNS_4arch4Sm80ELb1ELb0ELb0ELb0ELb1ELb0ELb1ELb0EEENS1_21CollectiveEpilogueFwdINS6_IJS8_SA_S9_EEENS6_IJNS7_ILi1EEESI_SI_EEESC_SE_Li128ELb0ELb1ELb0ELb0EEENS1_30DynamicPersistentTileSchedulerILi128ELi128ELb0ELb1ELb0EEEEEEEEEvNT_6ParamsE:
        .type           _ZN7cutlass13device_kernelIN5flash19enable_sm80_to_sm89INS1_16FlashAttnFwdSm80INS1_25CollectiveMainloopFwdSm80ILi4ELi1ELb0EN4cute5tupleIJNS5_1CILi128EEENS7_ILi112EEENS7_ILi64EEEEEELi64ENS_10bfloat16_tEfNS_4arch4Sm80ELb1ELb0ELb0ELb0ELb1ELb0ELb1ELb0EEENS1_21CollectiveEpilogueFwdINS6_IJS8_SA_S9_EEENS6_IJNS7_ILi1EEESI_SI_EEESC_SE_Li128ELb0ELb1ELb0ELb0EEENS1_30DynamicPersistentTileSchedulerILi128ELi128ELb0ELb1ELb0EEEEEEEEEvNT_6ParamsE,@function
        .size           _ZN7cutlass13device_kernelIN5flash19enable_sm80_to_sm89INS1_16FlashAttnFwdSm80INS1_25CollectiveMainloopFwdSm80ILi4ELi1ELb0EN4cute5tupleIJNS5_1CILi128EEENS7_ILi112EEENS7_ILi64EEEEEELi64ENS_10bfloat16_tEfNS_4arch4Sm80ELb1ELb0ELb0ELb0ELb1ELb0ELb1ELb0EEENS1_21CollectiveEpilogueFwdINS6_IJS8_SA_S9_EEENS6_IJNS7_ILi1EEESI_SI_EEESC_SE_Li128ELb0ELb1ELb0ELb0EEENS1_30DynamicPersistentTileSchedulerILi128ELi128ELb0ELb1ELb0EEEEEEEEEvNT_6ParamsE,(.L_x_15 - _ZN7cutlass13device_kernelIN5flash19enable_sm80_to_sm89INS1_16FlashAttnFwdSm80INS1_25CollectiveMainloopFwdSm80ILi4ELi1ELb0EN4cute5tupleIJNS5_1CILi128EEENS7_ILi112EEENS7_ILi64EEEEEELi64ENS_10bfloat16_tEfNS_4arch4Sm80ELb1ELb0ELb0ELb0ELb1ELb0ELb1ELb0EEENS1_21CollectiveEpilogueFwdINS6_IJS8_SA_S9_EEENS6_IJNS7_ILi1EEESI_SI_EEESC_SE_Li128ELb0ELb1ELb0ELb0EEENS1_30DynamicPersistentTileSchedulerILi128ELi128ELb0ELb1ELb0EEEEEEEEEvNT_6ParamsE)
        .other          _ZN7cutlass13device_kernelIN5flash19enable_sm80_to_sm89INS1_16FlashAttnFwdSm80INS1_25CollectiveMainloopFwdSm80ILi4ELi1ELb0EN4cute5tupleIJNS5_1CILi128EEENS7_ILi112EEENS7_ILi64EEEEEELi64ENS_10bfloat16_tEfNS_4arch4Sm80ELb1ELb0ELb0ELb0ELb1ELb0ELb1ELb0EEENS1_21CollectiveEpilogueFwdINS6_IJS8_SA_S9_EEENS6_IJNS7_ILi1EEESI_SI_EEESC_SE_Li128ELb0ELb1ELb0ELb0EEENS1_30DynamicPersistentTileSchedulerILi128ELi128ELb0ELb1ELb0EEEEEEEEEvNT_6ParamsE,@"STO_CUDA_ENTRY STV_DEFAULT"
_ZN7cutlass13device_kernelIN5flash19enable_sm80_to_sm89INS1_16FlashAttnFwdSm80INS1_25CollectiveMainloopFwdSm80ILi4ELi1ELb0EN4cute5tupleIJNS5_1CILi128EEENS7_ILi112EEENS7_ILi64EEEEEELi64ENS_10bfloat16_tEfNS_4arch4Sm80ELb1ELb0ELb0ELb0ELb1ELb0ELb1ELb0EEENS1_21CollectiveEpilogueFwdINS6_IJS8_SA_S9_EEENS6_IJNS7_ILi1EEESI_SI_EEESC_SE_Li128ELb0ELb1ELb0ELb0EEENS1_30DynamicPersistentTileSchedulerILi128ELi128ELb0ELb1ELb0EEEEEEEEEvNT_6ParamsE:
[----:B------:R-:W-:Y:S01]  /*0000*/  LDC R1, c[0x0][0x28] ;  /* 0x00000a00ff017b82 */ /* 0x000fe20000000800 */
[----:B------:R-:W-:Y:S05]  /*0010*/  EXIT ;  /* 0x000000000000794d */ /* 0x000fea0003800000 */
.L_x_6:
        /* <DEDUP_REMOVED lines=14> */
.L_x_15:


//--------------------- .text._ZN7cutlass13device_kernelIN5flash19enable_sm80_to_sm89INS1_16FlashAttnFwdSm80INS1_25CollectiveMainloopFwdSm80ILi4ELi1ELb0EN4cute5tupleIJNS5_1CILi128EEENS7_ILi112EEENS7_ILi64EEEEEELi64ENS_10bfloat16_tEfNS_4arch4Sm80ELb1ELb0ELb0ELb1ELb1ELb0ELb1ELb0EEENS1_21CollectiveEpilogueFwdINS6_IJS8_SA_S9_EEENS6_IJNS7_ILi1EEESI_SI_EEESC_SE_Li128ELb1ELb1ELb0ELb0EEENS1_19SingleTileSchedulerILb1ELb0ELb1ELi128EEEEEEEEEvNT_6ParamsE --------------------------
	.section	.text._ZN7cutlass13device_kernelIN5flash19enable_sm80_to_sm89INS1_16FlashAttnFwdSm80INS1_25CollectiveMainloopFwdSm80ILi4ELi1ELb0EN4cute5tupleIJNS5_1CILi128EEENS7_ILi112EEENS7_ILi64EEEEEELi64ENS_10bfloat16_tEfNS_4arch4Sm80ELb1ELb0ELb0ELb1ELb1ELb0ELb1ELb0EEENS1_21CollectiveEpilogueFwdINS6_IJS8_SA_S9_EEENS6_IJNS7_ILi1EEESI_SI_EEESC_SE_Li128ELb1ELb1ELb0ELb0EEENS1_19SingleTileSchedulerILb1ELb0ELb1ELi128EEEEEEEEEvNT_6ParamsE,"ax",@progbits
	.align	128
.text._ZN7cutlass13device_kernelIN5flash19enable_sm80_to_sm89INS1_16FlashAttnFwdSm80INS1_25CollectiveMainloopFwdSm80ILi4ELi1ELb0EN4cute5tupleIJNS5_1CILi128EEENS7_ILi112EEENS7_ILi64EEEEEELi64ENS_10bfloat16_tEfNS_4arch4Sm80ELb1ELb0ELb0ELb1ELb1ELb0ELb1ELb0EEENS1_21CollectiveEpilogueFwdINS6_IJS8_SA_S9_EEENS6_IJNS7_ILi1EEESI_SI_EEESC_SE_Li128ELb1ELb1ELb0ELb0EEENS1_19SingleTileSchedulerILb1ELb0ELb1ELi128EEEEEEEEEvNT_6ParamsE:
        .type           _ZN7cutlass13device_kernelIN5flash19enable_sm80_to_sm89INS1_16FlashAttnFwdSm80INS1_25CollectiveMainloopFwdSm80ILi4ELi1ELb0EN4cute5tupleIJNS5_1CILi128EEENS7_ILi112EEENS7_ILi64EEEEEELi64ENS_10bfloat16_tEfNS_4arch4Sm80ELb1ELb0ELb0ELb1ELb1ELb0ELb1ELb0EEENS1_21CollectiveEpilogueFwdINS6_IJS8_SA_S9_EEENS6_IJNS7_ILi1EEESI_SI_EEESC_SE_Li128ELb1ELb1ELb0ELb0EEENS1_19SingleTileSchedulerILb1ELb0ELb1ELi128EEEEEEEEEvNT_6ParamsE,@function
        .size           _ZN7cutlass13device_kernelIN5flash19enable_sm80_to_sm89INS1_16FlashAttnFwdSm80INS1_25CollectiveMainloopFwdSm80ILi4ELi1ELb0EN4cute5tupleIJNS5_1CILi128EEENS7_ILi112EEENS7_ILi64EEEEEELi64ENS_10bfloat16_tEfNS_4arch4Sm80ELb1ELb0ELb0ELb1ELb1ELb0ELb1ELb0EEENS1_21CollectiveEpilogueFwdINS6_IJS8_SA_S9_EEENS6_IJNS7_ILi1EEESI_SI_EEESC_SE_Li128ELb1ELb1ELb0ELb0EEENS1_19SingleTileSchedulerILb1ELb0ELb1ELi128EEEEEEEEEvNT_6ParamsE,(.L_x_16 - _ZN7cutlass13device_kernelIN5flash19enable_sm80_to_sm89INS1_16FlashAttnFwdSm80INS1_25CollectiveMainloopFwdSm80ILi4ELi1ELb0EN4cute5tupleIJNS5_1CILi128EEENS7_ILi112EEENS7_ILi64EEEEEELi64ENS_10bfloat16_tEfNS_4arch4Sm80ELb1ELb0ELb0ELb1ELb1ELb0ELb1ELb0EEENS1_21CollectiveEpilogueFwdINS6_IJS8_SA_S9_EEENS6_IJNS7_ILi1EEESI_SI_EEESC_SE_Li128ELb1ELb1ELb0ELb0EEENS1_19SingleTileSchedulerILb1ELb0ELb1ELi128EEEEEEEEEvNT_6ParamsE)
        .other          _ZN7cutlass13device_kernelIN5flash19enable_sm80_to_sm89INS1_16FlashAttnFwdSm80INS1_25CollectiveMainloopFwdSm80ILi4ELi1ELb0EN4cute5tupleIJNS5_1CILi128EEENS7_ILi112EEENS7_ILi64EEEEEELi64ENS_10bfloat16_tEfNS_4arch4Sm80ELb1ELb0ELb0ELb1ELb1ELb0ELb1ELb0EEENS1_21CollectiveEpilogueFwdINS6_IJS8_SA_S9_EEENS6_IJNS7_ILi1EEESI_SI_EEESC_SE_Li128ELb1ELb1ELb0ELb0EEENS1_19SingleTileSchedulerILb1ELb0ELb1ELi128EEEEEEEEEvNT_6ParamsE,@"STO_CUDA_ENTRY STV_DEFAULT"
_ZN7cutlass13device_kernelIN5flash19enable_sm80_to_sm89INS1_16FlashAttnFwdSm80INS1_25CollectiveMainloopFwdSm80ILi4ELi1ELb0EN4cute5tupleIJNS5_1CILi128EEENS7_ILi112EEENS7_ILi64EEEEEELi64ENS_10bfloat16_tEfNS_4arch4Sm80ELb1ELb0ELb0ELb1ELb1ELb0ELb1ELb0EEENS1_21CollectiveEpilogueFwdINS6_IJS8_SA_S9_EEENS6_IJNS7_ILi1EEESI_SI_EEESC_SE_Li128ELb1ELb1ELb0ELb0EEENS1_19SingleTileSchedulerILb1ELb0ELb1ELi128EEEEEEEEEvNT_6ParamsE:
[----:B------:R-:W-:Y:S01]  /*0000*/  LDC R1, c[0x0][0x28] ;  /* 0x00000a00ff017b82 */ /* 0x000fe20000000800 */
[----:B------:R-:W-:Y:S05]  /*0010*/  EXIT ;  /* 0x000000000000794d */ /* 0x000fea0003800000 */
.L_x_7:
        /* <DEDUP_REMOVED lines=14> */
.L_x_16:


//--------------------- .text._ZN7cutlass13device_kernelIN5flash19enable_sm80_to_sm89INS1_16FlashAttnFwdSm80INS1_25CollectiveMainloopFwdSm80ILi4ELi1ELb0EN4cute5tupleIJNS5_1CILi128EEENS7_ILi112EEENS7_ILi64EEEEEELi64ENS_10bfloat16_tEfNS_4arch4Sm80ELb1ELb0ELb0ELb1ELb1ELb1ELb1ELb0EEENS1_21CollectiveEpilogueFwdINS6_IJS8_SA_S9_EEENS6_IJNS7_ILi1EEESI_SI_EEESC_SE_Li128ELb1ELb1ELb0ELb0EEENS1_19SingleTileSchedulerILb1ELb0ELb1ELi128EEEEEEEEEvNT_6ParamsE --------------------------
	.section	.text._ZN7cutlass13device_kernelIN5flash19enable_sm80_to_sm89INS1_16FlashAttnFwdSm80INS1_25CollectiveMainloopFwdSm80ILi4ELi1ELb0EN4cute5tupleIJNS5_1CILi128EEENS7_ILi112EEENS7_ILi64EEEEEELi64ENS_10bfloat16_tEfNS_4arch4Sm80ELb1ELb0ELb0ELb1ELb1ELb1ELb1ELb0EEENS1_21CollectiveEpilogueFwdINS6_IJS8_SA_S9_EEENS6_IJNS7_ILi1EEESI_SI_EEESC_SE_Li128ELb1ELb1ELb0ELb0EEENS1_19SingleTileSchedulerILb1ELb0ELb1ELi128EEEEEEEEEvNT_6ParamsE,"ax",@progbits
	.align	128
.text._ZN7cutlass13device_kernelIN5flash19enable_sm80_to_sm89INS1_16FlashAttnFwdSm80INS1_25CollectiveMainloopFwdSm80ILi4ELi1ELb0EN4cute5tupleIJNS5_1CILi128EEENS7_ILi112EEENS7_ILi64EEEEEELi64ENS_10bfloat16_tEfNS_4arch4Sm80ELb1ELb0ELb0ELb1ELb1ELb1ELb1ELb0EEENS1_21CollectiveEpilogueFwdINS6_IJS8_SA_S9_EEENS6_IJNS7_ILi1EEESI_SI_EEESC_SE_Li128ELb1ELb1ELb0ELb0EEENS1_19SingleTileSchedulerILb1ELb0ELb1ELi128EEEEEEEEEvNT_6ParamsE:
        .type           _ZN7cutlass13device_kernelIN5flash19enable_sm80_to_sm89INS1_16FlashAttnFwdSm80INS1_25CollectiveMainloopFwdSm80ILi4ELi1ELb0EN4cute5tupleIJNS5_1CILi128EEENS7_ILi112EEENS7_ILi64EEEEEELi64ENS_10bfloat16_tEfNS_4arch4Sm80ELb1ELb0ELb0ELb1ELb1ELb1ELb1ELb0EEENS1_21CollectiveEpilogueFwdINS6_IJS8_SA_S9_EEENS6_IJNS7_ILi1EEESI_SI_EEESC_SE_Li128ELb1ELb1ELb0ELb0EEENS1_19SingleTileSchedulerILb1ELb0ELb1ELi128EEEEEEEEEvNT_6ParamsE,@function
        .size           _ZN7cutlass13device_kernelIN5flash19enable_sm80_to_sm89INS1_16FlashAttnFwdSm80INS1_25CollectiveMainloopFwdSm80ILi4ELi1ELb0EN4cute5tupleIJNS5_1CILi128EEENS7_ILi112EEENS7_ILi64EEEEEELi64ENS_10bfloat16_tEfNS_4arch4Sm80ELb1ELb0ELb0ELb1ELb1ELb1ELb1ELb0EEENS1_21CollectiveEpilogueFwdINS6_IJS8_SA_S9_EEENS6_IJNS7_ILi1EEESI_SI_EEESC_SE_Li128ELb1ELb1ELb0ELb0EEENS1_19SingleTileSchedulerILb1ELb0ELb1ELi128EEEEEEEEEvNT_6ParamsE,(.L_x_17 - _ZN7cutlass13device_kernelIN5flash19enable_sm80_to_sm89INS1_16FlashAttnFwdSm80INS1_25CollectiveMainloopFwdSm80ILi4ELi1ELb0EN4cute5tupleIJNS5_1CILi128EEENS7_ILi112EEENS7_ILi64EEEEEELi64ENS_10bfloat16_tEfNS_4arch4Sm80ELb1ELb0ELb0ELb1ELb1ELb1ELb1ELb0EEENS1_21CollectiveEpilogueFwdINS6_IJS8_SA_S9_EEENS6_IJNS7_ILi1EEESI_SI_EEESC_SE_Li128ELb1ELb1ELb0ELb0EEENS1_19SingleTileSchedulerILb1ELb0ELb1ELi128EEEEEEEEEvNT_6ParamsE)
        .other          _ZN7cutlass13device_kernelIN5flash19enable_sm80_to_sm89INS1_16FlashAttnFwdSm80INS1_25CollectiveMainloopFwdSm80ILi4ELi1ELb0EN4cute5tupleIJNS5_1CILi128EEENS7_ILi112EEENS7_ILi64EEEEEELi64ENS_10bfloat16_tEfNS_4arch4Sm80ELb1ELb0ELb0ELb1ELb1ELb1ELb1ELb0EEENS1_21CollectiveEpilogueFwdINS6_IJS8_SA_S9_EEENS6_IJNS7_ILi1EEESI_SI_EEESC_SE_Li128ELb1ELb1ELb0ELb0EEENS1_19SingleTileSchedulerILb1ELb0ELb1ELi128EEEEEEEEEvNT_6ParamsE,@"STO_CUDA_ENTRY STV_DEFAULT"
_ZN7cutlass13device_kernelIN5flash19enable_sm80_to_sm89INS1_16FlashAttnFwdSm80INS1_25CollectiveMainloopFwdSm80ILi4ELi1ELb0EN4cute5tupleIJNS5_1CILi128EEENS7_ILi112EEENS7_ILi64EEEEEELi64ENS_10bfloat16_tEfNS_4arch4Sm80ELb1ELb0ELb0ELb1ELb1ELb1ELb1ELb0EEENS1_21CollectiveEpilogueFwdINS6_IJS8_SA_S9_EEENS6_IJNS7_ILi1EEESI_SI_EEESC_SE_Li128ELb1ELb1ELb0ELb0EEENS1_19SingleTileSchedulerILb1ELb0ELb1ELi128EEEEEEEEEvNT_6ParamsE:
[----:B------:R-:W-:Y:S01]  /*0000*/  LDC R1, c[0x0][0x28] ;  /* 0x00000a00ff017b82 */ /* 0x000fe20000000800 */
[----:B------:R-:W-:Y:S05]  /*0010*/  EXIT ;  /* 0x000000000000794d */ /* 0x000fea0003800000 */
.L_x_8:
        /* <DEDUP_REMOVED lines=14> */
.L_x_17:


//--------------------- .nv.shared.reserved.0     --------------------------
	.section	.nv.shared.reserved.0,"aw",@nobits
	.weak		__nv_reservedSMEM_offset_0_alias
	.size		__nv_reservedSMEM_offset_0_alias, 0, 0
	.other		__nv_reservedSMEM_offset_0_alias,@"STO_CUDA_RESERVED_SHARED STV_DEFAULT"
__nv_reservedSMEM_offset_0_alias:
	.zero		0


//--------------------- .nv.global                --------------------------
	.section	.nv.global,"aw",@nobits
.nv.global:
	.type		_ZN71_INTERNAL_decf364e_35_flash_fwd_hdim64_bf16_paged_sm80_cu_cf07d2ef_38624cute1_E,@object
	.size		_ZN71_INTERNAL_decf364e_35_flash_fwd_hdim64_bf16_paged_sm80_cu_cf07d2ef_38624cute1_E,(_ZN71_INTERNAL_decf364e_35_flash_fwd_hdim64_bf16_paged_sm80_cu_cf07d2ef_38624cuda3std3__45__cpo6cbeginE - _ZN71_INTERNAL_decf364e_35_flash_fwd_hdim64_bf16_paged_sm80_cu_cf07d2ef_38624cute1_E)
_ZN71_INTERNAL_decf364e_35_flash_fwd_hdim64_bf16_paged_sm80_cu_cf07d2ef_38624cute1_E:
	.zero		1
	.type		_ZN71_INTERNAL_decf364e_35_flash_fwd_hdim64_bf16_paged_sm80_cu_cf07d2ef_38624cuda3std3__45__cpo6cbeginE,@object
	.size		_ZN71_INTERNAL_decf364e_35_flash_fwd_hdim64_bf16_paged_sm80_cu_cf07d2ef_38624cuda3std3__45__cpo6cbeginE,(_ZN71_INTERNAL_decf364e_35_flash_fwd_hdim64_bf16_paged_sm80_cu_cf07d2ef_38624cuda3std3__48in_placeE - _ZN71_INTERNAL_decf364e_35_flash_fwd_hdim64_bf16_paged_sm80_cu_cf07d2ef_38624cuda3std3__45__cpo6cbeginE)
_ZN71_INTERNAL_decf364e_35_flash_fwd_hdim64_bf16_paged_sm80_cu_cf07d2ef_38624cuda3std3__45__cpo6cbeginE:
	.zero		1
	.type		_ZN71_INTERNAL_decf364e_35_flash_fwd_hdim64_bf16_paged_sm80_cu_cf07d2ef_38624cuda3std3__48in_placeE,@object
	.size		_ZN71_INTERNAL_decf364e_35_flash_fwd_hdim64_bf16_paged_sm80_cu_cf07d2ef_38624cuda3std3__48in_placeE,(_ZN71_INTERNAL_decf364e_35_flash_fwd_hdim64_bf16_paged_sm80_cu_cf07d2ef_38624cuda3std6ranges3__45__cpo9iter_moveE - _ZN71_INTERNAL_decf364e_35_flash_fwd_hdim64_bf16_paged_sm80_cu_cf07d2ef_38624cuda3std3__48in_placeE)
_ZN71_INTERNAL_decf364e_35_flash_fwd_hdim64_bf16_paged_sm80_cu_cf07d2ef_38624cuda3std3__48in_placeE:
	.zero		1
	.type		_ZN71_INTERNAL_decf364e_35_flash_fwd_hdim64_bf16_paged_sm80_cu_cf07d2ef_38624cuda3std6ranges3__45__cpo9iter_moveE,@object
	.size		_ZN71_INTERNAL_decf364e_35_flash_fwd_hdim64_bf16_paged_sm80_cu_cf07d2ef_38624cuda3std6ranges3__45__cpo9iter_moveE,(_ZN71_INTERNAL_decf364e_35_flash_fwd_hdim64_bf16_paged_sm80_cu_cf07d2ef_38624cuda3std3__45__cpo5beginE - _ZN71_INTERNAL_decf364e_35_flash_fwd_hdim64_bf16_paged_sm80_cu_cf07d2ef_38624cuda3std6ranges3__45__cpo9iter_moveE)
_ZN71_INTERNAL_decf364e_35_flash_fwd_hdim64_bf16_paged_sm80_cu_cf07d2ef_38624cuda3std6ranges3__45__cpo9iter_moveE:
	.zero		1
	.type		_ZN71_INTERNAL_decf364e_35_flash_fwd_hdim64_bf16_paged_sm80_cu_cf07d2ef_38624cuda3std3__45__cpo5beginE,@object
	.size		_ZN71_INTERNAL_decf364e_35_flash_fwd_hdim64_bf16_paged_sm80_cu_cf07d2ef_38624cuda3std3__45__cpo5beginE,(_ZN71_INTERNAL_decf364e_35_flash_fwd_hdim64_bf16_paged_sm80_cu_cf07d2ef_38624cuda3std3__473_GLOBAL__N__decf364e_35_flash_fwd_hdim64_bf16_paged_sm80_cu_cf07d2ef_38626ignoreE - _ZN71_INTERNAL_decf364e_35_flash_fwd_hdim64_bf16_paged_sm80_cu_cf07d2ef_38624cuda3std3__45__cpo5beginE)
_ZN71_INTERNAL_decf364e_35_flash_fwd_hdim64_bf16_paged_sm80_cu_cf07d2ef_38624cuda3std3__45__cpo5beginE:
	.zero		1
	.type		_ZN71_INTERNAL_decf364e_35_flash_fwd_hdim64_bf16_paged_sm80_cu_cf07d2ef_38624cuda3std3__473_GLOBAL__N__decf364e_35_flash_fwd_hdim64_bf16_paged_sm80_cu_cf07d2ef_38626ignoreE,@object
	.size		_ZN71_INTERNAL_decf364e_35_flash_fwd_hdim64_bf16_paged_sm80_cu_cf07d2ef_38624cuda3std3__473_GLOBAL__N__decf364e_35_flash_fwd_hdim64_bf16_paged_sm80_cu_cf07d2ef_38626ignoreE,(_ZN71_INTERNAL_decf364e_35_flash_fwd_hdim64_bf16_paged_sm80_cu_cf07d2ef_38624cute7productE - _ZN71_INTERNAL_decf364e_35_flash_fwd_hdim64_bf16_paged_sm80_cu_cf07d2ef_38624cuda3std3__473_GLOBAL__N__decf364e_35_flash_fwd_hdim64_bf16_paged_sm80_cu_cf07d2ef_38626ignoreE)
_ZN71_INTERNAL_decf364e_35_flash_fwd_hdim64_bf16_paged_sm80_cu_cf07d2ef_38624cuda3std3__473_GLOBAL__N__decf364e_35_flash_fwd_hdim64_bf16_paged_sm80_cu_cf07d2ef_38626ignoreE:
	.zero		1
	.type		_ZN71_INTERNAL_decf364e_35_flash_fwd_hdim64_bf16_paged_sm80_cu_cf07d2ef_38624cute7productE,@object
	.size		_ZN71_INTERNAL_decf364e_35_flash_fwd_hdim64_bf16_paged_sm80_cu_cf07d2ef_38624cute7productE,(_ZN71_INTERNAL_decf364e_35_flash_fwd_hdim64_bf16_paged_sm80_cu_cf07d2ef_38624cuda3std3__45__cpo3endE - _ZN71_INTERNAL_decf364e_35_flash_fwd_hdim64_bf16_paged_sm80_cu_cf07d2ef_38624cute7productE)
_ZN71_INTERNAL_decf364e_35_flash_fwd_hdim64_bf16_paged_sm80_cu_cf07d2ef_38624cute7productE:
	.zero		1
	.type		_ZN71_INTERNAL_decf364e_35_flash_fwd_hdim64_bf16_paged_sm80_cu_cf07d2ef_38624cuda3std3__45__cpo3endE,@object
	.size		_ZN71_INTERNAL_decf364e_35_flash_fwd_hdim64_bf16_paged_sm80_cu_cf07d2ef_38624cuda3std3__45__cpo3endE,(_ZN71_INTERNAL_decf364e_35_flash_fwd_hdim64_bf16_paged_sm80_cu_cf07d2ef_38624cuda3std3__419piecewise_constructE - _ZN71_INTERNAL_decf364e_35_flash_fwd_hdim64_bf16_paged_sm80_cu_cf07d2ef_38624cuda3std3__45__cpo3endE)
_ZN71_INTERNAL_decf364e_35_flash_fwd_hdim64_bf16_paged_sm80_cu_cf07d2ef_38624cuda3std3__45__cpo3endE:
	.zero		1
	.type		_ZN71_INTERNAL_decf364e_35_flash_fwd_hdim64_bf16_paged_sm80_cu_cf07d2ef_38624cuda3std3__419piecewise_constructE,@object
	.size		_ZN71_INTERNAL_decf364e_35_flash_fwd_hdim64_bf16_paged_sm80_cu_cf07d2ef_38624cuda3std3__419piecewise_constructE,(_ZN71_INTERNAL_decf364e_35_flash_fwd_hdim64_bf16_paged_sm80_cu_cf07d2ef_38624cuda3std3__45__cpo4cendE - _ZN71_INTERNAL_decf364e_35_flash_fwd_hdim64_bf16_paged_sm80_cu_cf07d2ef_38624cuda3std3__419piecewise_constructE)
_ZN71_INTERNAL_decf364e_35_flash_fwd_hdim64_bf16_paged_sm80_cu_cf07d2ef_38624cuda3std3__419piecewise_constructE:
	.zero		1
	.type		_ZN71_INTERNAL_decf364e_35_flash_fwd_hdim64_bf16_paged_sm80_cu_cf07d2ef_38624cuda3std3__45__cpo4cendE,@object
	.size		_ZN71_INTERNAL_decf364e_35_flash_fwd_hdim64_bf16_paged_sm80_cu_cf07d2ef_38624cuda3std3__45__cpo4cendE,(_ZN71_INTERNAL_decf364e_35_flash_fwd_hdim64_bf16_paged_sm80_cu_cf07d2ef_38624cuda3std6ranges3__45__cpo4swapE - _ZN71_INTERNAL_decf364e_35_flash_fwd_hdim64_bf16_paged_sm80_cu_cf07d2ef_38624cuda3std3__45__cpo4cendE)
_ZN71_INTERNAL_decf364e_35_flash_fwd_hdim64_bf16_paged_sm80_cu_cf07d2ef_38624cuda3std3__45__cpo4cendE:
	.zero		1
	.type		_ZN71_INTERNAL_decf364e_35_flash_fwd_hdim64_bf16_paged_sm80_cu_cf07d2ef_38624cuda3std6ranges3__45__cpo4swapE,@object
	.size		_ZN71_INTERNAL_decf364e_35_flash_fwd_hdim64_bf16_paged_sm80_cu_cf07d2ef_38624cuda3std6ranges3__45__cpo4swapE,(.L_7 - _ZN71_INTERNAL_decf364e_35_flash_fwd_hdim64_bf16_paged_sm80_cu_cf07d2ef_38624cuda3std6ranges3__45__cpo4swapE)
_ZN71_INTERNAL_decf364e_35_flash_fwd_hdim64_bf16_paged_sm80_cu_cf07d2ef_38624cuda3std6ranges3__45__cpo4swapE:
	.zero		1
.L_7:


//--------------------- .nv.constant0._ZN7cutlass13device_kernelIN5flash19enable_sm80_to_sm89INS1_16FlashAttnFwdSm80INS1_25CollectiveMainloopFwdSm80ILi4ELi1ELb0EN4cute5tupleIJNS5_1CILi128EEENS7_ILi112EEENS7_ILi64EEEEEELi64ENS_10bfloat16_tEfNS_4arch4Sm80ELb0ELb0ELb0ELb0ELb1ELb0ELb1ELb0EEENS1_21CollectiveEpilogueFwdINS6_IJS8_SA_S9_EEENS6_IJNS7_ILi1EEESI_SI_EEESC_SE_Li128ELb0ELb1ELb0ELb0EEENS1_19SingleTileSchedulerILb0ELb0ELb1ELi128EEEEEEEEEvNT_6ParamsE --------------------------
	.section	.nv.constant0._ZN7cutlass13device_kernelIN5flash19enable_sm80_to_sm89INS1_16FlashAttnFwdSm80INS1_25CollectiveMainloopFwdSm80ILi4ELi1ELb0EN4cute5tupleIJNS5_1CILi128EEENS7_ILi112EEENS7_ILi64EEEEEELi64ENS_10bfloat16_tEfNS_4arch4Sm80ELb0ELb0ELb0ELb0ELb1ELb0ELb1ELb0EEENS1_21CollectiveEpilogueFwdINS6_IJS8_SA_S9_EEENS6_IJNS7_ILi1EEESI_SI_EEESC_SE_Li128ELb0ELb1ELb0ELb0EEENS1_19SingleTileSchedulerILb0ELb0ELb1ELi128EEEEEEEEEvNT_6ParamsE,"a",@progbits
	.sectionflags	@""
	.align	4
.nv.constant0._ZN7cutlass13device_kernelIN5flash19enable_sm80_to_sm89INS1_16FlashAttnFwdSm80INS1_25CollectiveMainloopFwdSm80ILi4ELi1ELb0EN4cute5tupleIJNS5_1CILi128EEENS7_ILi112EEENS7_ILi64EEEEEELi64ENS_10bfloat16_tEfNS_4arch4Sm80ELb0ELb0ELb0ELb0ELb1ELb0ELb1ELb0EEENS1_21CollectiveEpilogueFwdINS6_IJS8_SA_S9_EEENS6_IJNS7_ILi1EEESI_SI_EEESC_SE_Li128ELb0ELb1ELb0ELb0EEENS1_19SingleTileSchedulerILb0ELb0ELb1ELi128EEEEEEEEEvNT_6ParamsE:
	.zero		1576


//--------------------- .nv.constant0._ZN7cutlass13device_kernelIN5flash19enable_sm80_to_sm89INS1_16FlashAttnFwdSm80INS1_25CollectiveMainloopFwdSm80ILi4ELi1ELb0EN4cute5tupleIJNS5_1CILi128EEENS7_ILi112EEENS7_ILi64EEEEEELi64ENS_10bfloat16_tEfNS_4arch4Sm80ELb0ELb0ELb0ELb1ELb1ELb0ELb1ELb0EEENS1_21CollectiveEpilogueFwdINS6_IJS8_SA_S9_EEENS6_IJNS7_ILi1EEESI_SI_EEESC_SE_Li128ELb1ELb1ELb0ELb0EEENS1_19SingleTileSchedulerILb1ELb0ELb1ELi128EEEEEEEEEvNT_6ParamsE --------------------------
	.section	.nv.constant0._ZN7cutlass13device_kernelIN5flash19enable_sm80_to_sm89INS1_16FlashAttnFwdSm80INS1_25CollectiveMainloopFwdSm80ILi4ELi1ELb0EN4cute5tupleIJNS5_1CILi128EEENS7_ILi112EEENS7_ILi64EEEEEELi64ENS_10bfloat16_tEfNS_4arch4Sm80ELb0ELb0ELb0ELb1ELb1ELb0ELb1ELb0EEENS1_21CollectiveEpilogueFwdINS6_IJS8_SA_S9_EEENS6_IJNS7_ILi1EEESI_SI_EEESC_SE_Li128ELb1ELb1ELb0ELb0EEENS1_19SingleTileSchedulerILb1ELb0ELb1ELi128EEEEEEEEEvNT_6ParamsE,"a",@progbits
	.sectionflags	@""
	.align	4
.nv.constant0._ZN7cutlass13device_kernelIN5flash19enable_sm80_to_sm89INS1_16FlashAttnFwdSm80INS1_25CollectiveMainloopFwdSm80ILi4ELi1ELb0EN4cute5tupleIJNS5_1CILi128EEENS7_ILi112EEENS7_ILi64EEEEEELi64ENS_10bfloat16_tEfNS_4arch4Sm80ELb0ELb0ELb0ELb1ELb1ELb0ELb1ELb0EEENS1_21CollectiveEpilogueFwdINS6_IJS8_SA_S9_EEENS6_IJNS7_ILi1EEESI_SI_EEESC_SE_Li128ELb1ELb1ELb0ELb0EEENS1_19SingleTileSchedulerILb1ELb0ELb1ELi128EEEEEEEEEvNT_6ParamsE:
	.zero		1576


//--------------------- .nv.constant0._ZN7cutlass13device_kernelIN5flash19enable_sm80_to_sm89INS1_16FlashAttnFwdSm80INS1_25CollectiveMainloopFwdSm80ILi4ELi1ELb0EN4cute5tupleIJNS5_1CILi128EEENS7_ILi112EEENS7_ILi64EEEEEELi64ENS_10bfloat16_tEfNS_4arch4Sm80ELb0ELb0ELb0ELb1ELb1ELb1ELb1ELb0EEENS1_21CollectiveEpilogueFwdINS6_IJS8_SA_S9_EEENS6_IJNS7_ILi1EEESI_SI_EEESC_SE_Li128ELb1ELb1ELb0ELb0EEENS1_19SingleTileSchedulerILb1ELb0ELb1ELi128EEEEEEEEEvNT_6ParamsE --------------------------
	.section	.nv.constant0._ZN7cutlass13device_kernelIN5flash19enable_sm80_to_sm89INS1_16FlashAttnFwdSm80INS1_25CollectiveMainloopFwdSm80ILi4ELi1ELb0EN4cute5tupleIJNS5_1CILi128EEENS7_ILi112EEENS7_ILi64EEEEEELi64ENS_10bfloat16_tEfNS_4arch4Sm80ELb0ELb0ELb0ELb1ELb1ELb1ELb1ELb0EEENS1_21CollectiveEpilogueFwdINS6_IJS8_SA_S9_EEENS6_IJNS7_ILi1EEESI_SI_EEESC_SE_Li128ELb1ELb1ELb0ELb0EEENS1_19SingleTileSchedulerILb1ELb0ELb1ELi128EEEEEEEEEvNT_6ParamsE,"a",@progbits
	.sectionflags	@""
	.align	4
.nv.constant0._ZN7cutlass13device_kernelIN5flash19enable_sm80_to_sm89INS1_16FlashAttnFwdSm80INS1_25CollectiveMainloopFwdSm80ILi4ELi1ELb0EN4cute5tupleIJNS5_1CILi128EEENS7_ILi112EEENS7_ILi64EEEEEELi64ENS_10bfloat16_tEfNS_4arch4Sm80ELb0ELb0ELb0ELb1ELb1ELb1ELb1ELb0EEENS1_21CollectiveEpilogueFwdINS6_IJS8_SA_S9_EEENS6_IJNS7_ILi1EEESI_SI_EEESC_SE_Li128ELb1ELb1ELb0ELb0EEENS1_19SingleTileSchedulerILb1ELb0ELb1ELi128EEEEEEEEEvNT_6ParamsE:
	.zero		1576


//--------------------- .nv.constant0._ZN7cutlass13device_kernelIN5flash19enable_sm80_to_sm89INS1_16FlashAttnFwdSm80INS1_25CollectiveMainloopFwdSm80ILi4ELi1ELb0EN4cute5tupleIJNS5_1CILi128EEENS7_ILi96EEENS7_ILi64EEEEEELi64ENS_10bfloat16_tEfNS_4arch4Sm80ELb0ELb1ELb0ELb0ELb1ELb0ELb1ELb0EEENS1_21CollectiveEpilogueFwdINS6_IJS8_SA_S9_EEENS6_IJNS7_ILi1EEESI_SI_EEESC_SE_Li128ELb0ELb1ELb0ELb0EEENS1_19SingleTileSchedulerILb0ELb0ELb1ELi128EEEEEEEEEvNT_6ParamsE --------------------------
	.section	.nv.constant0._ZN7cutlass13device_kernelIN5flash19enable_sm80_to_sm89INS1_16FlashAttnFwdSm80INS1_25CollectiveMainloopFwdSm80ILi4ELi1ELb0EN4cute5tupleIJNS5_1CILi128EEENS7_ILi96EEENS7_ILi64EEEEEELi64ENS_10bfloat16_tEfNS_4arch4Sm80ELb0ELb1ELb0ELb0ELb1ELb0ELb1ELb0EEENS1_21CollectiveEpilogueFwdINS6_IJS8_SA_S9_EEENS6_IJNS7_ILi1EEESI_SI_EEESC_SE_Li128ELb0ELb1ELb0ELb0EEENS1_19SingleTileSchedulerILb0ELb0ELb1ELi128EEEEEEEEEvNT_6ParamsE,"a",@progbits
	.sectionflags	@""
	.align	4
.nv.constant0._ZN7cutlass13device_kernelIN5flash19enable_sm80_to_sm89INS1_16FlashAttnFwdSm80INS1_25CollectiveMainloopFwdSm80ILi4ELi1ELb0EN4cute5tupleIJNS5_1CILi128EEENS7_ILi96EEENS7_ILi64EEEEEELi64ENS_10bfloat16_tEfNS_4arch4Sm80ELb0ELb1ELb0ELb0ELb1ELb0ELb1ELb0EEENS1_21CollectiveEpilogueFwdINS6_IJS8_SA_S9_EEENS6_IJNS7_ILi1EEESI_SI_EEESC_SE_Li128ELb0ELb1ELb0ELb0EEENS1_19SingleTileSchedulerILb0ELb0ELb1ELi128EEEEEEEEEvNT_6ParamsE:
	.zero		1576


//--------------------- .nv.constant0._ZN7cutlass13device_kernelIN5flash19enable_sm80_to_sm89INS1_16FlashAttnFwdSm80INS1_25CollectiveMainloopFwdSm80ILi4ELi1ELb0EN4cute5tupleIJNS5_1CILi128EEENS7_ILi96EEENS7_ILi64EEEEEELi64ENS_10bfloat16_tEfNS_4arch4Sm80ELb0ELb1ELb0ELb1ELb1ELb0ELb1ELb0EEENS1_21CollectiveEpilogueFwdINS6_IJS8_SA_S9_EEENS6_IJNS7_ILi1EEESI_SI_EEESC_SE_Li128ELb1ELb1ELb0ELb0EEENS1_19SingleTileSchedulerILb1ELb0ELb1ELi128EEEEEEEEEvNT_6ParamsE --------------------------
	.section	.nv.constant0._ZN7cutlass13device_kernelIN5flash19enable_sm80_to_sm89INS1_16FlashAttnFwdSm80INS1_25CollectiveMainloopFwdSm80ILi4ELi1ELb0EN4cute5tupleIJNS5_1CILi128EEENS7_ILi96EEENS7_ILi64EEEEEELi64ENS_10bfloat16_tEfNS_4arch4Sm80ELb0ELb1ELb0ELb1ELb1ELb0ELb1ELb0EEENS1_21CollectiveEpilogueFwdINS6_IJS8_SA_S9_EEENS6_IJNS7_ILi1EEESI_SI_EEESC_SE_Li128ELb1ELb1ELb0ELb0EEENS1_19SingleTileSchedulerILb1ELb0ELb1ELi128EEEEEEEEEvNT_6ParamsE,"a",@progbits
	.sectionflags	@""
	.align	4
.nv.constant0._ZN7cutlass13device_kernelIN5flash19enable_sm80_to_sm89INS1_16FlashAttnFwdSm80INS1_25CollectiveMainloopFwdSm80ILi4ELi1ELb0EN4cute5tupleIJNS5_1CILi128EEENS7_ILi96EEENS7_ILi64EEEEEELi64ENS_10bfloat16_tEfNS_4arch4Sm80ELb0ELb1ELb0ELb1ELb1ELb0ELb1ELb0EEENS1_21CollectiveEpilogueFwdINS6_IJS8_SA_S9_EEENS6_IJNS7_ILi1EEESI_SI_EEESC_SE_Li128ELb1ELb1ELb0ELb0EEENS1_19SingleTileSchedulerILb1ELb0ELb1ELi128EEEEEEEEEvNT_6ParamsE:
	.zero		1576


//--------------------- .nv.constant0._ZN7cutlass13device_kernelIN5flash19enable_sm80_to_sm89INS1_16FlashAttnFwdSm80INS1_25CollectiveMainloopFwdSm80ILi4ELi1ELb0EN4cute5tupleIJNS5_1CILi128EEENS7_ILi96EEENS7_ILi64EEEEEELi64ENS_10bfloat16_tEfNS_4arch4Sm80ELb0ELb1ELb0ELb1ELb1ELb1ELb1ELb0EEENS1_21CollectiveEpilogueFwdINS6_IJS8_SA_S9_EEENS6_IJNS7_ILi1EEESI_SI_EEESC_SE_Li128ELb1ELb1ELb0ELb0EEENS1_19SingleTileSchedulerILb1ELb0ELb1ELi128EEEEEEEEEvNT_6ParamsE --------------------------
	.section	.nv.constant0._ZN7cutlass13device_kernelIN5flash19enable_sm80_to_sm89INS1_16FlashAttnFwdSm80INS1_25CollectiveMainloopFwdSm80ILi4ELi1ELb0EN4cute5tupleIJNS5_1CILi128EEENS7_ILi96EEENS7_ILi64EEEEEELi64ENS_10bfloat16_tEfNS_4arch4Sm80ELb0ELb1ELb0ELb1ELb1ELb1ELb1ELb0EEENS1_21CollectiveEpilogueFwdINS6_IJS8_SA_S9_EEENS6_IJNS7_ILi1EEESI_SI_EEESC_SE_Li128ELb1ELb1ELb0ELb0EEENS1_19SingleTileSchedulerILb1ELb0ELb1ELi128EEEEEEEEEvNT_6ParamsE,"a",@progbits
	.sectionflags	@""
	.align	4
.nv.constant0._ZN7cutlass13device_kernelIN5flash19enable_sm80_to_sm89INS1_16FlashAttnFwdSm80INS1_25CollectiveMainloopFwdSm80ILi4ELi1ELb0EN4cute5tupleIJNS5_1CILi128EEENS7_ILi96EEENS7_ILi64EEEEEELi64ENS_10bfloat16_tEfNS_4arch4Sm80ELb0ELb1ELb0ELb1ELb1ELb1ELb1ELb0EEENS1_21CollectiveEpilogueFwdINS6_IJS8_SA_S9_EEENS6_IJNS7_ILi1EEESI_SI_EEESC_SE_Li128ELb1ELb1ELb0ELb0EEENS1_19SingleTileSchedulerILb1ELb0ELb1ELi128EEEEEEEEEvNT_6ParamsE:
	.zero		1576


//--------------------- .nv.constant0._ZN7cutlass13device_kernelIN5flash19enable_sm80_to_sm89INS1_16FlashAttnFwdSm80INS1_25CollectiveMainloopFwdSm80ILi4ELi1ELb0EN4cute5tupleIJNS5_1CILi128EEENS7_ILi112EEENS7_ILi64EEEEEELi64ENS_10bfloat16_tEfNS_4arch4Sm80ELb1ELb0ELb0ELb0ELb1ELb0ELb1ELb0EEENS1_21CollectiveEpilogueFwdINS6_IJS8_SA_S9_EEENS6_IJNS7_ILi1EEESI_SI_EEESC_SE_Li128ELb0ELb1ELb0ELb0EEENS1_30DynamicPersistentTileSchedulerILi128ELi128ELb0ELb1ELb0EEEEEEEEEvNT_6ParamsE --------------------------
	.section	.nv.constant0._ZN7cutlass13device_kernelIN5flash19enable_sm80_to_sm89INS1_16FlashAttnFwdSm80INS1_25CollectiveMainloopFwdSm80ILi4ELi1ELb0EN4cute5tupleIJNS5_1CILi128EEENS7_ILi112EEENS7_ILi64EEEEEELi64ENS_10bfloat16_tEfNS_4arch4Sm80ELb1ELb0ELb0ELb0ELb1ELb0ELb1ELb0EEENS1_21CollectiveEpilogueFwdINS6_IJS8_SA_S9_EEENS6_IJNS7_ILi1EEESI_SI_EEESC_SE_Li128ELb0ELb1ELb0ELb0EEENS1_30DynamicPersistentTileSchedulerILi128ELi128ELb0ELb1ELb0EEEEEEEEEvNT_6ParamsE,"a",@progbits
	.sectionflags	@""
	.align	4
.nv.constant0._ZN7cutlass13device_kernelIN5flash19enable_sm80_to_sm89INS1_16FlashAttnFwdSm80INS1_25CollectiveMainloopFwdSm80ILi4ELi1ELb0EN4cute5tupleIJNS5_1CILi128EEENS7_ILi112EEENS7_ILi64EEEEEELi64ENS_10bfloat16_tEfNS_4arch4Sm80ELb1ELb0ELb0ELb0ELb1ELb0ELb1ELb0EEENS1_21CollectiveEpilogueFwdINS6_IJS8_SA_S9_EEENS6_IJNS7_ILi1EEESI_SI_EEESC_SE_Li128ELb0ELb1ELb0ELb0EEENS1_30DynamicPersistentTileSchedulerILi128ELi128ELb0ELb1ELb0EEEEEEEEEvNT_6ParamsE:
	.zero		1592


//--------------------- .nv.constant0._ZN7cutlass13device_kernelIN5flash19enable_sm80_to_sm89INS1_16FlashAttnFwdSm80INS1_25CollectiveMainloopFwdSm80ILi4ELi1ELb0EN4cute5tupleIJNS5_1CILi128EEENS7_ILi112EEENS7_ILi64EEEEEELi64ENS_10bfloat16_tEfNS_4arch4Sm80ELb1ELb0ELb0ELb1ELb1ELb0ELb1ELb0EEENS1_21CollectiveEpilogueFwdINS6_IJS8_SA_S9_EEENS6_IJNS7_ILi1EEESI_SI_EEESC_SE_Li128ELb1ELb1ELb0ELb0EEENS1_19SingleTileSchedulerILb1ELb0ELb1ELi128EEEEEEEEEvNT_6ParamsE --------------------------
	.section	.nv.constant0._ZN7cutlass13device_kernelIN5flash19enable_sm80_to_sm89INS1_16FlashAttnFwdSm80INS1_25CollectiveMainloopFwdSm80ILi4ELi1ELb0EN4cute5tupleIJNS5_1CILi128EEENS7_ILi112EEENS7_ILi64EEEEEELi64ENS_10bfloat16_tEfNS_4arch4Sm80ELb1ELb0ELb0ELb1ELb1ELb0ELb1ELb0EEENS1_21CollectiveEpilogueFwdINS6_IJS8_SA_S9_EEENS6_IJNS7_ILi1EEESI_SI_EEESC_SE_Li128ELb1ELb1ELb0ELb0EEENS1_19SingleTileSchedulerILb1ELb0ELb1ELi128EEEEEEEEEvNT_6ParamsE,"a",@progbits
	.sectionflags	@""
	.align	4
.nv.constant0._ZN7cutlass13device_kernelIN5flash19enable_sm80_to_sm89INS1_16FlashAttnFwdSm80INS1_25CollectiveMainloopFwdSm80ILi4ELi1ELb0EN4cute5tupleIJNS5_1CILi128EEENS7_ILi112EEENS7_ILi64EEEEEELi64ENS_10bfloat16_tEfNS_4arch4Sm80ELb1ELb0ELb0ELb1ELb1ELb0ELb1ELb0EEENS1_21CollectiveEpilogueFwdINS6_IJS8_SA_S9_EEENS6_IJNS7_ILi1EEESI_SI_EEESC_SE_Li128ELb1ELb1ELb0ELb0EEENS1_19SingleTileSchedulerILb1ELb0ELb1ELi128EEEEEEEEEvNT_6ParamsE:
	.zero		1576


//--------------------- .nv.constant0._ZN7cutlass13device_kernelIN5flash19enable_sm80_to_sm89INS1_16FlashAttnFwdSm80INS1_25CollectiveMainloopFwdSm80ILi4ELi1ELb0EN4cute5tupleIJNS5_1CILi128EEENS7_ILi112EEENS7_ILi64EEEEEELi64ENS_10bfloat16_tEfNS_4arch4Sm80ELb1ELb0ELb0ELb1ELb1ELb1ELb1ELb0EEENS1_21CollectiveEpilogueFwdINS6_IJS8_SA_S9_EEENS6_IJNS7_ILi1EEESI_SI_EEESC_SE_Li128ELb1ELb1ELb0ELb0EEENS1_19SingleTileSchedulerILb1ELb0ELb1ELi128EEEEEEEEEvNT_6ParamsE --------------------------
	.section	.nv.constant0._ZN7cutlass13device_kernelIN5flash19enable_sm80_to_sm89INS1_16FlashAttnFwdSm80INS1_25CollectiveMainloopFwdSm80ILi4ELi1ELb0EN4cute5tupleIJNS5_1CILi128EEENS7_ILi112EEENS7_ILi64EEEEEELi64ENS_10bfloat16_tEfNS_4arch4Sm80ELb1ELb0ELb0ELb1ELb1ELb1ELb1ELb0EEENS1_21CollectiveEpilogueFwdINS6_IJS8_SA_S9_EEENS6_IJNS7_ILi1EEESI_SI_EEESC_SE_Li128ELb1ELb1ELb0ELb0EEENS1_19SingleTileSchedulerILb1ELb0ELb1ELi128EEEEEEEEEvNT_6ParamsE,"a",@progbits
	.sectionflags	@""
	.align	4
.nv.constant0._ZN7cutlass13device_kernelIN5flash19enable_sm80_to_sm89INS1_16FlashAttnFwdSm80INS1_25CollectiveMainloopFwdSm80ILi4ELi1ELb0EN4cute5tupleIJNS5_1CILi128EEENS7_ILi112EEENS7_ILi64EEEEEELi64ENS_10bfloat16_tEfNS_4arch4Sm80ELb1ELb0ELb0ELb1ELb1ELb1ELb1ELb0EEENS1_21CollectiveEpilogueFwdINS6_IJS8_SA_S9_EEENS6_IJNS7_ILi1EEESI_SI_EEESC_SE_Li128ELb1ELb1ELb0ELb0EEENS1_19SingleTileSchedulerILb1ELb0ELb1ELi128EEEEEEEEEvNT_6ParamsE:
	.zero		1576


//--------------------- SYMBOLS --------------------------

	.type		.nv.reservedSmem.offset0,@object
	.size		.nv.reservedSmem.offset0,0x4
